//
// Generated by NVIDIA NVVM Compiler
//
// Compiler Build ID: CL-36424714
// Cuda compilation tools, release 13.0, V13.0.88
// Based on NVVM 20.0.0
//

.version 9.0
.target sm_100
.address_size 64

	// .globl	_Z10update_simPA8_4beadi
.const .align 8 .b8 device_wire[16] = {0, 0, 0, 0, 0, 0, 0, 0, 205, 204, 76, 63};
.const .align 8 .b8 gravity[8] = {0, 0, 0, 0, 0, 0, 32, 193};

.visible .entry _Z10update_simPA8_4beadi(
	.param .u64 .ptr .align 1 _Z10update_simPA8_4beadi_param_0,
	.param .u32 _Z10update_simPA8_4beadi_param_1
)
{
	.reg .pred 	%p<16>;
	.reg .b32 	%r<22>;
	.reg .b32 	%f<291>;
	.reg .b64 	%rd<16>;

	ld.param.u32 	%r9, [_Z10update_simPA8_4beadi_param_1];
	mov.u32 	%r10, %ntid.x;
	mov.u32 	%r11, %ctaid.x;
	mov.u32 	%r12, %tid.x;
	mad.lo.s32 	%r1, %r10, %r11, %r12;
	setp.ge.s32 	%p1, %r1, %r9;
	@%p1 bra 	$L__BB0_28;
	ld.param.u64 	%rd13, [_Z10update_simPA8_4beadi_param_0];
	cvta.to.global.u64 	%rd7, %rd13;
	mul.wide.s32 	%rd8, %r1, 256;
	add.s64 	%rd9, %rd8, %rd7;
	add.s64 	%rd1, %rd9, 24;
	mov.b32 	%r19, 0;
	ld.const.f32 	%f1, [device_wire+8];
	ld.const.v2.f32 	{%f98, %f99}, [gravity];
	mul.f32 	%f100, %f98, 0f392EC33F;
	mul.f32 	%f102, %f99, 0f392EC33F;
	ld.const.v2.f32 	{%f34, %f132}, [device_wire];
$L__BB0_2:
	ld.param.u64 	%rd14, [_Z10update_simPA8_4beadi_param_0];
	cvta.to.global.u64 	%rd10, %rd14;
	add.s64 	%rd2, %rd10, %rd8;
	ld.global.v2.f32 	{%f96, %f97}, [%rd2+24];
	add.f32 	%f101, %f100, %f96;
	add.f32 	%f103, %f102, %f97;
	st.global.v2.f32 	[%rd2+24], {%f101, %f103};
	ld.global.v2.f32 	{%f2, %f3}, [%rd2+8];
	fma.rn.f32 	%f276, %f101, 0f392EC33F, %f2;
	fma.rn.f32 	%f275, %f103, 0f392EC33F, %f3;
	st.global.v2.f32 	[%rd2+8], {%f276, %f275};
	ld.global.v2.f32 	{%f104, %f105}, [%rd2+56];
	add.f32 	%f106, %f100, %f104;
	add.f32 	%f107, %f102, %f105;
	st.global.v2.f32 	[%rd2+56], {%f106, %f107};
	ld.global.v2.f32 	{%f6, %f7}, [%rd2+40];
	fma.rn.f32 	%f278, %f106, 0f392EC33F, %f6;
	fma.rn.f32 	%f277, %f107, 0f392EC33F, %f7;
	st.global.v2.f32 	[%rd2+40], {%f278, %f277};
	ld.global.v2.f32 	{%f108, %f109}, [%rd2+88];
	add.f32 	%f110, %f100, %f108;
	add.f32 	%f111, %f102, %f109;
	st.global.v2.f32 	[%rd2+88], {%f110, %f111};
	ld.global.v2.f32 	{%f10, %f11}, [%rd2+72];
	fma.rn.f32 	%f280, %f110, 0f392EC33F, %f10;
	fma.rn.f32 	%f279, %f111, 0f392EC33F, %f11;
	st.global.v2.f32 	[%rd2+72], {%f280, %f279};
	ld.global.v2.f32 	{%f112, %f113}, [%rd2+120];
	add.f32 	%f114, %f100, %f112;
	add.f32 	%f115, %f102, %f113;
	st.global.v2.f32 	[%rd2+120], {%f114, %f115};
	ld.global.v2.f32 	{%f14, %f15}, [%rd2+104];
	fma.rn.f32 	%f282, %f114, 0f392EC33F, %f14;
	fma.rn.f32 	%f281, %f115, 0f392EC33F, %f15;
	st.global.v2.f32 	[%rd2+104], {%f282, %f281};
	ld.global.v2.f32 	{%f116, %f117}, [%rd2+152];
	add.f32 	%f118, %f100, %f116;
	add.f32 	%f119, %f102, %f117;
	st.global.v2.f32 	[%rd2+152], {%f118, %f119};
	ld.global.v2.f32 	{%f18, %f19}, [%rd2+136];
	fma.rn.f32 	%f284, %f118, 0f392EC33F, %f18;
	fma.rn.f32 	%f283, %f119, 0f392EC33F, %f19;
	st.global.v2.f32 	[%rd2+136], {%f284, %f283};
	ld.global.v2.f32 	{%f120, %f121}, [%rd2+184];
	add.f32 	%f122, %f100, %f120;
	add.f32 	%f123, %f102, %f121;
	st.global.v2.f32 	[%rd2+184], {%f122, %f123};
	ld.global.v2.f32 	{%f22, %f23}, [%rd2+168];
	fma.rn.f32 	%f286, %f122, 0f392EC33F, %f22;
	fma.rn.f32 	%f285, %f123, 0f392EC33F, %f23;
	st.global.v2.f32 	[%rd2+168], {%f286, %f285};
	ld.global.v2.f32 	{%f124, %f125}, [%rd2+216];
	add.f32 	%f126, %f100, %f124;
	add.f32 	%f127, %f102, %f125;
	st.global.v2.f32 	[%rd2+216], {%f126, %f127};
	ld.global.v2.f32 	{%f26, %f27}, [%rd2+200];
	fma.rn.f32 	%f288, %f126, 0f392EC33F, %f26;
	fma.rn.f32 	%f287, %f127, 0f392EC33F, %f27;
	st.global.v2.f32 	[%rd2+200], {%f288, %f287};
	ld.global.v2.f32 	{%f128, %f129}, [%rd2+248];
	add.f32 	%f130, %f100, %f128;
	add.f32 	%f131, %f102, %f129;
	st.global.v2.f32 	[%rd2+248], {%f130, %f131};
	ld.global.v2.f32 	{%f30, %f31}, [%rd2+232];
	fma.rn.f32 	%f290, %f130, 0f392EC33F, %f30;
	fma.rn.f32 	%f289, %f131, 0f392EC33F, %f31;
	st.global.v2.f32 	[%rd2+232], {%f290, %f289};
	sub.f32 	%f133, %f276, %f34;
	sub.f32 	%f35, %f275, %f132;
	mul.f32 	%f134, %f35, %f35;
	fma.rn.f32 	%f135, %f133, %f133, %f134;
	sqrt.rn.f32 	%f36, %f135;
	setp.eq.f32 	%p2, %f36, 0f00000000;
	@%p2 bra 	$L__BB0_4;
	sub.f32 	%f136, %f276, %f34;
	div.rn.f32 	%f137, %f136, %f36;
	div.rn.f32 	%f138, %f35, %f36;
	sub.f32 	%f139, %f1, %f36;
	fma.rn.f32 	%f276, %f137, %f139, %f276;
	fma.rn.f32 	%f275, %f138, %f139, %f275;
	st.global.v2.f32 	[%rd2+8], {%f276, %f275};
$L__BB0_4:
	sub.f32 	%f141, %f278, %f34;
	sub.f32 	%f42, %f277, %f132;
	mul.f32 	%f142, %f42, %f42;
	fma.rn.f32 	%f143, %f141, %f141, %f142;
	sqrt.rn.f32 	%f43, %f143;
	setp.eq.f32 	%p3, %f43, 0f00000000;
	@%p3 bra 	$L__BB0_6;
	sub.f32 	%f144, %f278, %f34;
	div.rn.f32 	%f145, %f144, %f43;
	div.rn.f32 	%f146, %f42, %f43;
	sub.f32 	%f147, %f1, %f43;
	fma.rn.f32 	%f278, %f145, %f147, %f278;
	fma.rn.f32 	%f277, %f146, %f147, %f277;
	st.global.v2.f32 	[%rd2+40], {%f278, %f277};
$L__BB0_6:
	sub.f32 	%f149, %f280, %f34;
	sub.f32 	%f49, %f279, %f132;
	mul.f32 	%f150, %f49, %f49;
	fma.rn.f32 	%f151, %f149, %f149, %f150;
	sqrt.rn.f32 	%f50, %f151;
	setp.eq.f32 	%p4, %f50, 0f00000000;
	@%p4 bra 	$L__BB0_8;
	sub.f32 	%f152, %f280, %f34;
	div.rn.f32 	%f153, %f152, %f50;
	div.rn.f32 	%f154, %f49, %f50;
	sub.f32 	%f155, %f1, %f50;
	fma.rn.f32 	%f280, %f153, %f155, %f280;
	fma.rn.f32 	%f279, %f154, %f155, %f279;
	st.global.v2.f32 	[%rd2+72], {%f280, %f279};
$L__BB0_8:
	sub.f32 	%f157, %f282, %f34;
	sub.f32 	%f56, %f281, %f132;
	mul.f32 	%f158, %f56, %f56;
	fma.rn.f32 	%f159, %f157, %f157, %f158;
	sqrt.rn.f32 	%f57, %f159;
	setp.eq.f32 	%p5, %f57, 0f00000000;
	@%p5 bra 	$L__BB0_10;
	sub.f32 	%f160, %f282, %f34;
	div.rn.f32 	%f161, %f160, %f57;
	div.rn.f32 	%f162, %f56, %f57;
	sub.f32 	%f163, %f1, %f57;
	fma.rn.f32 	%f282, %f161, %f163, %f282;
	fma.rn.f32 	%f281, %f162, %f163, %f281;
	st.global.v2.f32 	[%rd2+104], {%f282, %f281};
$L__BB0_10:
	sub.f32 	%f165, %f284, %f34;
	sub.f32 	%f63, %f283, %f132;
	mul.f32 	%f166, %f63, %f63;
	fma.rn.f32 	%f167, %f165, %f165, %f166;
	sqrt.rn.f32 	%f64, %f167;
	setp.eq.f32 	%p6, %f64, 0f00000000;
	@%p6 bra 	$L__BB0_12;
	sub.f32 	%f168, %f284, %f34;
	div.rn.f32 	%f169, %f168, %f64;
	div.rn.f32 	%f170, %f63, %f64;
	sub.f32 	%f171, %f1, %f64;
	fma.rn.f32 	%f284, %f169, %f171, %f284;
	fma.rn.f32 	%f283, %f170, %f171, %f283;
	st.global.v2.f32 	[%rd2+136], {%f284, %f283};
$L__BB0_12:
	sub.f32 	%f69, %f286, %f34;
	sub.f32 	%f173, %f285, %f132;
	mul.f32 	%f174, %f173, %f173;
	fma.rn.f32 	%f175, %f69, %f69, %f174;
	sqrt.rn.f32 	%f71, %f175;
	setp.eq.f32 	%p7, %f71, 0f00000000;
	@%p7 bra 	$L__BB0_14;
	div.rn.f32 	%f176, %f69, %f71;
	sub.f32 	%f177, %f285, %f132;
	div.rn.f32 	%f178, %f177, %f71;
	sub.f32 	%f179, %f1, %f71;
	fma.rn.f32 	%f286, %f176, %f179, %f286;
	fma.rn.f32 	%f285, %f178, %f179, %f285;
	st.global.v2.f32 	[%rd2+168], {%f286, %f285};
$L__BB0_14:
	sub.f32 	%f76, %f288, %f34;
	sub.f32 	%f181, %f287, %f132;
	mul.f32 	%f182, %f181, %f181;
	fma.rn.f32 	%f183, %f76, %f76, %f182;
	sqrt.rn.f32 	%f78, %f183;
	setp.eq.f32 	%p8, %f78, 0f00000000;
	@%p8 bra 	$L__BB0_16;
	div.rn.f32 	%f184, %f76, %f78;
	sub.f32 	%f185, %f287, %f132;
	div.rn.f32 	%f186, %f185, %f78;
	sub.f32 	%f187, %f1, %f78;
	fma.rn.f32 	%f288, %f184, %f187, %f288;
	fma.rn.f32 	%f287, %f186, %f187, %f287;
	st.global.v2.f32 	[%rd2+200], {%f288, %f287};
$L__BB0_16:
	sub.f32 	%f83, %f290, %f34;
	sub.f32 	%f189, %f289, %f132;
	mul.f32 	%f190, %f189, %f189;
	fma.rn.f32 	%f191, %f83, %f83, %f190;
	sqrt.rn.f32 	%f85, %f191;
	setp.eq.f32 	%p9, %f85, 0f00000000;
	@%p9 bra 	$L__BB0_18;
	div.rn.f32 	%f192, %f83, %f85;
	sub.f32 	%f193, %f289, %f132;
	div.rn.f32 	%f194, %f193, %f85;
	sub.f32 	%f195, %f1, %f85;
	fma.rn.f32 	%f290, %f192, %f195, %f290;
	fma.rn.f32 	%f289, %f194, %f195, %f289;
	st.global.v2.f32 	[%rd2+232], {%f290, %f289};
$L__BB0_18:
	sub.f32 	%f196, %f276, %f2;
	sub.f32 	%f197, %f275, %f3;
	mul.f32 	%f198, %f196, 0f45BB8000;
	mul.f32 	%f199, %f197, 0f45BB8000;
	st.global.v2.f32 	[%rd2+24], {%f198, %f199};
	sub.f32 	%f200, %f278, %f6;
	sub.f32 	%f201, %f277, %f7;
	mul.f32 	%f202, %f200, 0f45BB8000;
	mul.f32 	%f203, %f201, 0f45BB8000;
	st.global.v2.f32 	[%rd2+56], {%f202, %f203};
	sub.f32 	%f204, %f280, %f10;
	sub.f32 	%f205, %f279, %f11;
	mul.f32 	%f206, %f204, 0f45BB8000;
	mul.f32 	%f207, %f205, 0f45BB8000;
	st.global.v2.f32 	[%rd2+88], {%f206, %f207};
	sub.f32 	%f208, %f282, %f14;
	sub.f32 	%f209, %f281, %f15;
	mul.f32 	%f210, %f208, 0f45BB8000;
	mul.f32 	%f211, %f209, 0f45BB8000;
	st.global.v2.f32 	[%rd2+120], {%f210, %f211};
	sub.f32 	%f212, %f284, %f18;
	sub.f32 	%f213, %f283, %f19;
	mul.f32 	%f214, %f212, 0f45BB8000;
	mul.f32 	%f215, %f213, 0f45BB8000;
	st.global.v2.f32 	[%rd2+152], {%f214, %f215};
	sub.f32 	%f216, %f286, %f22;
	sub.f32 	%f217, %f285, %f23;
	mul.f32 	%f218, %f216, 0f45BB8000;
	mul.f32 	%f219, %f217, 0f45BB8000;
	st.global.v2.f32 	[%rd2+184], {%f218, %f219};
	sub.f32 	%f220, %f288, %f26;
	sub.f32 	%f221, %f287, %f27;
	mul.f32 	%f222, %f220, 0f45BB8000;
	mul.f32 	%f223, %f221, 0f45BB8000;
	st.global.v2.f32 	[%rd2+216], {%f222, %f223};
	sub.f32 	%f224, %f290, %f30;
	sub.f32 	%f225, %f289, %f31;
	mul.f32 	%f226, %f224, 0f45BB8000;
	mul.f32 	%f227, %f225, 0f45BB8000;
	st.global.v2.f32 	[%rd2+248], {%f226, %f227};
	mov.b32 	%r20, 0;
$L__BB0_19:
	setp.eq.s32 	%p10, %r20, 0;
	@%p10 bra 	$L__BB0_25;
	mul.wide.u32 	%rd12, %r20, 32;
	add.s64 	%rd3, %rd2, %rd12;
	neg.s32 	%r21, %r20;
	mov.u64 	%rd15, %rd1;
$L__BB0_21:
	ld.global.v2.f32 	{%f228, %f229}, [%rd15+-16];
	ld.global.v2.f32 	{%f90, %f91}, [%rd3+8];
	sub.f32 	%f92, %f228, %f90;
	sub.f32 	%f93, %f229, %f91;
	mul.f32 	%f230, %f93, %f93;
	fma.rn.f32 	%f231, %f92, %f92, %f230;
	sqrt.rn.f32 	%f94, %f231;
	setp.eq.f32 	%p11, %f94, 0f00000000;
	@%p11 bra 	$L__BB0_24;
	ld.global.f32 	%f232, [%rd3];
	ld.global.f32 	%f233, [%rd15+-24];
	add.f32 	%f95, %f232, %f233;
	setp.gt.f32 	%p12, %f94, %f95;
	@%p12 bra 	$L__BB0_24;
	div.rn.f32 	%f234, %f92, %f94;
	div.rn.f32 	%f235, %f93, %f94;
	sub.f32 	%f236, %f95, %f94;
	mul.f32 	%f237, %f236, 0f3F000000;
	mul.f32 	%f238, %f234, %f237;
	mul.f32 	%f239, %f235, %f237;
	sub.f32 	%f240, %f90, %f238;
	sub.f32 	%f241, %f91, %f239;
	st.global.v2.f32 	[%rd3+8], {%f240, %f241};
	ld.global.v2.f32 	{%f242, %f243}, [%rd15+-16];
	add.f32 	%f244, %f238, %f242;
	add.f32 	%f245, %f239, %f243;
	st.global.v2.f32 	[%rd15+-16], {%f244, %f245};
	ld.global.v2.f32 	{%f246, %f247}, [%rd3+24];
	mul.f32 	%f248, %f235, %f247;
	fma.rn.f32 	%f249, %f234, %f246, %f248;
	ld.global.v2.f32 	{%f250, %f251}, [%rd15];
	mul.f32 	%f252, %f235, %f251;
	fma.rn.f32 	%f253, %f234, %f250, %f252;
	ld.global.f32 	%f254, [%rd3+4];
	ld.global.f32 	%f255, [%rd15+-20];
	add.f32 	%f256, %f254, %f255;
	mul.f32 	%f257, %f255, %f253;
	fma.rn.f32 	%f258, %f249, %f254, %f257;
	sub.f32 	%f259, %f249, %f253;
	mul.f32 	%f260, %f255, %f259;
	sub.f32 	%f261, %f258, %f260;
	div.rn.f32 	%f262, %f261, %f256;
	sub.f32 	%f263, %f253, %f249;
	mul.f32 	%f264, %f254, %f263;
	sub.f32 	%f265, %f258, %f264;
	div.rn.f32 	%f266, %f265, %f256;
	sub.f32 	%f267, %f262, %f249;
	fma.rn.f32 	%f268, %f234, %f267, %f246;
	fma.rn.f32 	%f269, %f235, %f267, %f247;
	st.global.v2.f32 	[%rd3+24], {%f268, %f269};
	ld.global.v2.f32 	{%f270, %f271}, [%rd15];
	sub.f32 	%f272, %f266, %f253;
	fma.rn.f32 	%f273, %f234, %f272, %f270;
	fma.rn.f32 	%f274, %f235, %f272, %f271;
	st.global.v2.f32 	[%rd15], {%f273, %f274};
$L__BB0_24:
	add.s32 	%r21, %r21, 1;
	setp.ne.s32 	%p13, %r21, 0;
	add.s64 	%rd15, %rd15, 32;
	@%p13 bra 	$L__BB0_21;
$L__BB0_25:
	add.s32 	%r20, %r20, 1;
	setp.ne.s32 	%p14, %r20, 8;
	@%p14 bra 	$L__BB0_19;
	add.s32 	%r19, %r19, 1;
	setp.ne.s32 	%p15, %r19, 100;
	@%p15 bra 	$L__BB0_2;
	st.global.v2.f32 	[%rd2+16], {%f2, %f3};
	st.global.v2.f32 	[%rd2+48], {%f6, %f7};
	st.global.v2.f32 	[%rd2+80], {%f10, %f11};
	st.global.v2.f32 	[%rd2+112], {%f14, %f15};
	st.global.v2.f32 	[%rd2+144], {%f18, %f19};
	st.global.v2.f32 	[%rd2+176], {%f22, %f23};
	st.global.v2.f32 	[%rd2+208], {%f26, %f27};
	st.global.v2.f32 	[%rd2+240], {%f30, %f31};
$L__BB0_28:
	ret;

}


// ===== COMPILED SASS (sm_100) =====

	.target	sm_100

	.elftype	@"ET_EXEC"


//--------------------- .note.nv.tkinfo           --------------------------
	.section	.note.nv.tkinfo,"",@"SHT_NOTE"
	.sectionflags	@"SHF_NOTE_NV_TKINFO"
	.tkinfo
        /*0018*/ 	.word	0x00000002
        /*0030*/ 	.string	""
        /*0030*/ 	.string	"ptxas"
        /*0030*/ 	.string	"Cuda compilation tools, release 13.0, V13.0.88"
        /*0030*/ 	.string	"Build cuda_13.0.r13.0/compiler.36424714_0"
        /*0030*/ 	.string	"-arch sm_100 -m 64 "



//--------------------- .note.nv.cuinfo           --------------------------
	.section	.note.nv.cuinfo,"",@"SHT_NOTE"
	.sectionflags	@"SHF_NOTE_NV_CUINFO"
        /*0018*/ 	.short	0x0002
        /*001a*/ 	.short	0x0064
        /*001c*/ 	.short	0x0082
	.zero		2


//--------------------- .nv.info                  --------------------------
	.section	.nv.info,"",@"SHT_CUDA_INFO"
	.align	4


	//----- nvinfo : EIATTR_REGCOUNT
	.align		4
        /*0000*/ 	.byte	0x04, 0x2f
        /*0002*/ 	.short	(.L_3 - .L_2)
	.align		4
.L_2:
        /*0004*/ 	.word	index@(_Z10update_simPA8_4beadi)
        /*0008*/ 	.word	0x00000036


	//----- nvinfo : EIATTR_FRAME_SIZE
	.align		4
.L_3:
        /*000c*/ 	.byte	0x04, 0x11
        /*000e*/ 	.short	(.L_5 - .L_4)
	.align		4
.L_4:
        /*0010*/ 	.word	index@($__internal_1_$__cuda_sm3x_div_rn_noftz_f32_slowpath)
        /*0014*/ 	.word	0x00000000


	//----- nvinfo : EIATTR_FRAME_SIZE
	.align		4
.L_5:
        /*0018*/ 	.byte	0x04, 0x11
        /*001a*/ 	.short	(.L_7 - .L_6)
	.align		4
.L_6:
        /*001c*/ 	.word	index@($__internal_0_$__cuda_sm20_sqrt_rn_f32_slowpath)
        /*0020*/ 	.word	0x00000000


	//----- nvinfo : EIATTR_FRAME_SIZE
	.align		4
.L_7:
        /*0024*/ 	.byte	0x04, 0x11
        /*0026*/ 	.short	(.L_9 - .L_8)
	.align		4
.L_8:
        /*0028*/ 	.word	index@(_Z10update_simPA8_4beadi)
        /*002c*/ 	.word	0x00000000


	//----- nvinfo : EIATTR_MIN_STACK_SIZE
	.align		4
.L_9:
        /*0030*/ 	.byte	0x04, 0x12
        /*0032*/ 	.short	(.L_11 - .L_10)
	.align		4
.L_10:
        /*0034*/ 	.word	index@(_Z10update_simPA8_4beadi)
        /*0038*/ 	.word	0x00000000
.L_11:


//--------------------- .nv.compat                --------------------------
	.section	.nv.compat,"",@"SHT_CUDA_COMPAT_INFO"
	.align	4
        /*0000*/ 	.byte	0x02, 0x09, 0x00, 0x00, 0x02, 0x02, 0x01, 0x00, 0x02, 0x05, 0x05, 0x00, 0x03, 0x07, 0x01, 0x01
        /*0010*/ 	.byte	0x02, 0x03, 0x00, 0x00, 0x02, 0x06, 0x01, 0x00, 0x04, 0x0b, 0x08, 0x00, 0x01, 0x00, 0x00, 0x00
        /*0020*/ 	.byte	0x00, 0x00, 0x00, 0x00


//--------------------- .nv.info._Z10update_simPA8_4beadi --------------------------
	.section	.nv.info._Z10update_simPA8_4beadi,"",@"SHT_CUDA_INFO"
	.sectionflags	@""
	.align	4


	//----- nvinfo : EIATTR_CUDA_API_VERSION
	.align		4
        /*0000*/ 	.byte	0x04, 0x37
        /*0002*/ 	.short	(.L_13 - .L_12)
.L_12:
        /*0004*/ 	.word	0x00000082


	//----- nvinfo : EIATTR_KPARAM_INFO
	.align		4
.L_13:
        /*0008*/ 	.byte	0x04, 0x17
        /*000a*/ 	.short	(.L_15 - .L_14)
.L_14:
        /*000c*/ 	.word	0x00000000
        /*0010*/ 	.short	0x0001
        /*0012*/ 	.short	0x0008
        /*0014*/ 	.byte	0x00, 0xf0, 0x11, 0x00


	//----- nvinfo : EIATTR_KPARAM_INFO
	.align		4
.L_15:
        /*0018*/ 	.byte	0x04, 0x17
        /*001a*/ 	.short	(.L_17 - .L_16)
.L_16:
        /*001c*/ 	.word	0x00000000
        /*0020*/ 	.short	0x0000
        /*0022*/ 	.short	0x0000
        /*0024*/ 	.byte	0x00, 0xf5, 0x21, 0x00


	//----- nvinfo : EIATTR_SPARSE_MMA_MASK
	.align		4
.L_17:
        /*0028*/ 	.byte	0x03, 0x50
        /*002a*/ 	.short	0x0000


	//----- nvinfo : EIATTR_MAXREG_COUNT
	.align		4
        /*002c*/ 	.byte	0x03, 0x1b
        /*002e*/ 	.short	0x00ff


	//----- nvinfo : EIATTR_MERCURY_ISA_VERSION
	.align		4
        /*0030*/ 	.byte	0x03, 0x5f
        /*0032*/ 	.short	0x0101


	//----- nvinfo : EIATTR_VRC_CTA_INIT_COUNT
	.align		4
        /*0034*/ 	.byte	0x02, 0x4a
	.zero		1
	.zero		1


	//----- nvinfo : EIATTR_EXIT_INSTR_OFFSETS
	.align		4
        /*0038*/ 	.byte	0x04, 0x1c
        /*003a*/ 	.short	(.L_19 - .L_18)


	//   ....[0]....
.L_18:
        /*003c*/ 	.word	0x00000070


	//   ....[1]....
        /*0040*/ 	.word	0x00002de0


	//----- nvinfo : EIATTR_CRS_STACK_SIZE
	.align		4
.L_19:
        /*0044*/ 	.byte	0x04, 0x1e
        /*0046*/ 	.short	(.L_21 - .L_20)
.L_20:
        /*0048*/ 	.word	0x00000000


	//----- nvinfo : EIATTR_CBANK_PARAM_SIZE
	.align		4
.L_21:
        /*004c*/ 	.byte	0x03, 0x19
        /*004e*/ 	.short	0x000c


	//----- nvinfo : EIATTR_PARAM_CBANK
	.align		4
        /*0050*/ 	.byte	0x04, 0x0a
        /*0052*/ 	.short	(.L_23 - .L_22)
	.align		4
.L_22:
        /*0054*/ 	.word	index@(.nv.constant0._Z10update_simPA8_4beadi)
        /*0058*/ 	.short	0x0380
        /*005a*/ 	.short	0x000c


	//----- nvinfo : EIATTR_SW_WAR
	.align		4
.L_23:
        /*005c*/ 	.byte	0x04, 0x36
        /*005e*/ 	.short	(.L_25 - .L_24)
.L_24:
        /*0060*/ 	.word	0x00000008
.L_25:


//--------------------- .nv.callgraph             --------------------------
	.section	.nv.callgraph,"",@"SHT_CUDA_CALLGRAPH"
	.align	4
	.sectionentsize	8
	.align		4
        /*0000*/ 	.word	0x00000000
	.align		4
        /*0004*/ 	.word	0xffffffff
	.align		4
        /*0008*/ 	.word	0x00000000
	.align		4
        /*000c*/ 	.word	0xfffffffe
	.align		4
        /*0010*/ 	.word	0x00000000
	.align		4
        /*0014*/ 	.word	0xfffffffd
	.align		4
        /*0018*/ 	.word	0x00000000
	.align		4
        /*001c*/ 	.word	0xfffffffc


//--------------------- .nv.constant3             --------------------------
	.section	.nv.constant3,"a",@progbits
	.align	8
.nv.constant3:
	.type		device_wire,@object
	.size		device_wire,(gravity - device_wire)
device_wire:
        /*0000*/ 	.byte	0x00, 0x00, 0x00, 0x00, 0x00, 0x00, 0x00, 0x00, 0xcd, 0xcc, 0x4c, 0x3f, 0x00, 0x00, 0x00, 0x00
	.type		gravity,@object
	.size		gravity,(.L_1 - gravity)
gravity:
        /*0010*/ 	.byte	0x00, 0x00, 0x00, 0x00, 0x00, 0x00, 0x20, 0xc1
.L_1:


//--------------------- .text._Z10update_simPA8_4beadi --------------------------
	.section	.text._Z10update_simPA8_4beadi,"ax",@progbits
	.align	128
        .global         _Z10update_simPA8_4beadi
        .type           _Z10update_simPA8_4beadi,@function
        .size           _Z10update_simPA8_4beadi,(.L_x_103 - _Z10update_simPA8_4beadi)
        .other          _Z10update_simPA8_4beadi,@"STO_CUDA_ENTRY STV_DEFAULT"
_Z10update_simPA8_4beadi:
.text._Z10update_simPA8_4beadi:
[----:B------:R-:W-:Y:S01]  /*0000*/  LDC R1, c[0x0][0x37c] ;  /* 0x0000df00ff017b82 */ /* 0x000fe20000000800 */
[----:B------:R-:W0:Y:S01]  /*0010*/  S2R R37, SR_CTAID.X ;  /* 0x0000000000257919 */ /* 0x000e220000002500 */
[----:B------:R-:W0:Y:S01]  /*0020*/  LDCU UR4, c[0x0][0x360] ;  /* 0x00006c00ff0477ac */ /* 0x000e220008000800 */
[----:B------:R-:W0:Y:S01]  /*0030*/  S2R R0, SR_TID.X ;  /* 0x0000000000007919 */ /* 0x000e220000002100 */
[----:B------:R-:W1:Y:S01]  /*0040*/  LDCU UR5, c[0x0][0x388] ;  /* 0x00007100ff0577ac */ /* 0x000e620008000800 */
[----:B0-----:R-:W-:-:S05]  /*0050*/  IMAD R37, R37, UR4, R0 ;  /* 0x0000000425257c24 */ /* 0x001fca000f8e0200 */
[----:B-1----:R-:W-:-:S13]  /*0060*/  ISETP.GE.AND P0, PT, R37, UR5, PT ;  /* 0x0000000525007c0c */ /* 0x002fda000bf06270 */
[----:B------:R-:W-:Y:S05]  /*0070*/  @P0 EXIT ;  /* 0x000000000000094d */ /* 0x000fea0003800000 */
[----:B------:R-:W0:Y:S01]  /*0080*/  LDC.64 R2, c[0x0][0x380] ;  /* 0x0000e000ff027b82 */ /* 0x000e220000000a00 */
[----:B------:R-:W1:Y:S01]  /*0090*/  LDCU.64 UR6, c[0x0][0x358] ;  /* 0x00006b00ff0677ac */ /* 0x000e620008000a00 */
[----:B------:R-:W-:Y:S01]  /*00a0*/  UMOV UR4, URZ ;  /* 0x000000ff00047c82 */ /* 0x000fe20008000000 */
[----:B0-----:R-:W-:-:S03]  /*00b0*/  IMAD.WIDE R2, R37, 0x100, R2 ;  /* 0x0000010025027825 */ /* 0x001fc600078e0202 */
[----:B------:R-:W-:-:S04]  /*00c0*/  IADD3 R36, P0, PT, R2, 0x18, RZ ;  /* 0x0000001802247810 */ /* 0x000fc80007f1e0ff */
[----:B-1----:R-:W-:-:S09]  /*00d0*/  IADD3.X R3, PT, PT, RZ, R3, RZ, P0, !PT ;  /* 0x00000003ff037210 */ /* 0x002fd200007fe4ff */
.L_x_88:
[----:B------:R-:W0:Y:S01]  /*00e0*/  LDC.64 R50, c[0x0][0x380] ;  /* 0x0000e000ff327b82 */ /* 0x000e220000000a00 */
[----:B------:R-:W1:Y:S07]  /*00f0*/  LDCU.64 UR8, c[0x3][URZ] ;  /* 0x00c00000ff0877ac */ /* 0x000e6e0008000a00 */
[----:B------:R-:W2:Y:S01]  /*0100*/  LDC.64 R22, c[0x3][0x10] ;  /* 0x00c00400ff167b82 */ /* 0x000ea20000000a00 */
[----:B0-----:R-:W-:-:S05]  /*0110*/  IMAD.WIDE R50, R37, 0x100, R50 ;  /* 0x0000010025327825 */ /* 0x001fca00078e0232 */
[----:B------:R-:W2:Y:S04]  /*0120*/  LDG.E.64 R24, desc[UR6][R50.64+0x18] ;  /* 0x0000180632187981 */ /* 0x000ea8000c1e1b00 */
[----:B------:R-:W3:Y:S04]  /*0130*/  LDG.E.64 R26, desc[UR6][R50.64+0x38] ;  /* 0x00003806321a7981 */ /* 0x000ee8000c1e1b00 */
[----:B------:R-:W4:Y:S04]  /*0140*/  LDG.E.64 R4, desc[UR6][R50.64+0x8] ;  /* 0x0000080632047981 */ /* 0x000f28000c1e1b00 */
[----:B------:R-:W5:Y:S04]  /*0150*/  LDG.E.64 R28, desc[UR6][R50.64+0x78] ;  /* 0x00007806321c7981 */ /* 0x000f68000c1e1b00 */
        /* <DEDUP_REMOVED lines=11> */
[----:B------:R-:W5:Y:S01]  /*0210*/  LDG.E.64 R18, desc[UR6][R50.64+0xe8] ;  /* 0x0000e80632127981 */ /* 0x000f62000c1e1b00 */
[----:B------:R-:W-:Y:S01]  /*0220*/  UIADD3 UR4, UPT, UPT, UR4, 0x1, URZ ;  /* 0x0000000104047890 */ /* 0x000fe2000fffe0ff */
[----:B------:R-:W-:Y:S03]  /*0230*/  BSSY.RECONVERGENT B0, `(.L_x_0) ;  /* 0x0000042000007945 */ /* 0x000fe60003800200 */
[----:B------:R-:W-:Y:S01]  /*0240*/  UISETP.NE.AND UP0, UPT, UR4, 0x64, UPT ;  /* 0x000000640400788c */ /* 0x000fe2000bf05270 */
[C---:B--2---:R-:W-:Y:S01]  /*0250*/  FFMA R25, R23.reuse, 0.00016666667943354696035, R25 ;  /* 0x392ec33f17197823 */ /* 0x044fe20000000019 */
[C---:B------:R-:W-:Y:S01]  /*0260*/  FFMA R24, R22.reuse, 0.00016666667943354696035, R24 ;  /* 0x392ec33f16187823 */ /* 0x040fe20000000018 */
[----:B---3--:R-:W-:Y:S01]  /*0270*/  FFMA R26, R22, 0.00016666667943354696035, R26 ;  /* 0x392ec33f161a7823 */ /* 0x008fe2000000001a */
[----:B------:R-:W-:Y:S01]  /*0280*/  FFMA R27, R23, 0.00016666667943354696035, R27 ;  /* 0x392ec33f171b7823 */ /* 0x000fe2000000001b */
[----:B----4-:R-:W-:Y:S01]  /*0290*/  FFMA R21, R25, 0.00016666667943354696035, R5 ;  /* 0x392ec33f19157823 */ /* 0x010fe20000000005 */
[----:B------:R-:W-:Y:S01]  /*02a0*/  FFMA R20, R24, 0.00016666667943354696035, R4 ;  /* 0x392ec33f18147823 */ /* 0x000fe20000000004 */
[C---:B-----5:R-:W-:Y:S01]  /*02b0*/  FFMA R28, R22.reuse, 0.00016666667943354696035, R28 ;  /* 0x392ec33f161c7823 */ /* 0x060fe2000000001c */
[----:B------:R-:W-:Y:S01]  /*02c0*/  FFMA R29, R23, 0.00016666667943354696035, R29 ;  /* 0x392ec33f171d7823 */ /* 0x000fe2000000001d */
[----:B-1----:R-:W-:Y:S01]  /*02d0*/  FADD R49, R21, -UR9 ;  /* 0x8000000915317e21 */ /* 0x002fe20008000000 */
[C---:B------:R-:W-:Y:S01]  /*02e0*/  FFMA R38, R22.reuse, 0.00016666667943354696035, R38 ;  /* 0x392ec33f16267823 */ /* 0x040fe20000000026 */
[C---:B------:R-:W-:Y:S01]  /*02f0*/  FFMA R39, R23.reuse, 0.00016666667943354696035, R39 ;  /* 0x392ec33f17277823 */ /* 0x040fe20000000027 */
[----:B------:R0:W-:Y:S01]  /*0300*/  STG.E.64 desc[UR6][R50.64+0x38], R26 ;  /* 0x0000381a32007986 */ /* 0x0001e2000c101b06 */
[----:B------:R-:W-:Y:S01]  /*0310*/  FFMA R41, R23, 0.00016666667943354696035, R41 ;  /* 0x392ec33f17297823 */ /* 0x000fe20000000029 */
[----:B------:R-:W-:-:S02]  /*0320*/  FFMA R40, R22, 0.00016666667943354696035, R40 ;  /* 0x392ec33f16287823 */ /* 0x000fc40000000028 */
[----:B------:R1:W-:Y:S01]  /*0330*/  STG.E.64 desc[UR6][R50.64+0x78], R28 ;  /* 0x0000781c32007986 */ /* 0x0003e2000c101b06 */
[C---:B------:R-:W-:Y:S01]  /*0340*/  FFMA R31, R23.reuse, 0.00016666667943354696035, R31 ;  /* 0x392ec33f171f7823 */ /* 0x040fe2000000001f */
[C---:B------:R-:W-:Y:S01]  /*0350*/  FFMA R30, R22.reuse, 0.00016666667943354696035, R30 ;  /* 0x392ec33f161e7823 */ /* 0x040fe2000000001e */
[C---:B------:R-:W-:Y:S01]  /*0360*/  FFMA R33, R23.reuse, 0.00016666667943354696035, R33 ;  /* 0x392ec33f17217823 */ /* 0x040fe20000000021 */
[C---:B------:R-:W-:Y:S01]  /*0370*/  FFMA R32, R22.reuse, 0.00016666667943354696035, R32 ;  /* 0x392ec33f16207823 */ /* 0x040fe20000000020 */
[----:B------:R-:W-:Y:S01]  /*0380*/  FFMA R35, R23, 0.00016666667943354696035, R35 ;  /* 0x392ec33f17237823 */ /* 0x000fe20000000023 */
[----:B------:R-:W-:Y:S01]  /*0390*/  FFMA R34, R22, 0.00016666667943354696035, R34 ;  /* 0x392ec33f16227823 */ /* 0x000fe20000000022 */
[----:B------:R2:W-:Y:S01]  /*03a0*/  STG.E.64 desc[UR6][R50.64+0x98], R38 ;  /* 0x0000982632007986 */ /* 0x0005e2000c101b06 */
[----:B------:R-:W-:Y:S01]  /*03b0*/  FFMA R23, R27, 0.00016666667943354696035, R7 ;  /* 0x392ec33f1b177823 */ /* 0x000fe20000000007 */
[----:B------:R-:W-:Y:S01]  /*03c0*/  FADD R0, R20, -UR8 ;  /* 0x8000000814007e21 */ /* 0x000fe20008000000 */
[----:B0-----:R-:W-:Y:S01]  /*03d0*/  FFMA R27, R29, 0.00016666667943354696035, R11 ;  /* 0x392ec33f1d1b7823 */ /* 0x001fe2000000000b */
[----:B------:R-:W-:Y:S01]  /*03e0*/  FFMA R22, R26, 0.00016666667943354696035, R6 ;  /* 0x392ec33f1a167823 */ /* 0x000fe20000000006 */
[----:B-1----:R-:W-:Y:S01]  /*03f0*/  FFMA R29, R39, 0.00016666667943354696035, R13 ;  /* 0x392ec33f271d7823 */ /* 0x002fe2000000000d */
[----:B------:R0:W-:Y:S01]  /*0400*/  STG.E.64 desc[UR6][R50.64+0x18], R24 ;  /* 0x0000181832007986 */ /* 0x0001e2000c101b06 */
[----:B------:R-:W-:Y:S01]  /*0410*/  FFMA R26, R28, 0.00016666667943354696035, R10 ;  /* 0x392ec33f1c1a7823 */ /* 0x000fe2000000000a */
[----:B--2---:R-:W-:-:S02]  /*0420*/  FMUL R39, R49, R49 ;  /* 0x0000003131277220 */ /* 0x004fc40000400000 */
[----:B------:R1:W-:Y:S01]  /*0430*/  STG.E.64 desc[UR6][R50.64+0xb8], R30 ;  /* 0x0000b81e32007986 */ /* 0x0003e2000c101b06 */
[----:B------:R-:W-:-:S03]  /*0440*/  FFMA R28, R38, 0.00016666667943354696035, R12 ;  /* 0x392ec33f261c7823 */ /* 0x000fc6000000000c */
[----:B------:R2:W-:Y:S01]  /*0450*/  STG.E.64 desc[UR6][R50.64+0xd8], R32 ;  /* 0x0000d82032007986 */ /* 0x0005e2000c101b06 */
[----:B------:R-:W-:-:S03]  /*0460*/  FFMA R0, R0, R0, R39 ;  /* 0x0000000000007223 */ /* 0x000fc60000000027 */
[----:B------:R3:W-:Y:S01]  /*0470*/  STG.E.64 desc[UR6][R50.64+0xf8], R34 ;  /* 0x0000f82232007986 */ /* 0x0007e2000c101b06 */
[----:B0-----:R-:W-:Y:S01]  /*0480*/  FFMA R24, R40, 0.00016666667943354696035, R8 ;  /* 0x392ec33f28187823 */ /* 0x001fe20000000008 */
[----:B------:R-:W-:Y:S01]  /*0490*/  FFMA R25, R41, 0.00016666667943354696035, R9 ;  /* 0x392ec33f29197823 */ /* 0x000fe20000000009 */
[----:B-1----:R-:W-:Y:S01]  /*04a0*/  FFMA R30, R30, 0.00016666667943354696035, R14 ;  /* 0x392ec33f1e1e7823 */ /* 0x002fe2000000000e */
[----:B------:R-:W-:Y:S01]  /*04b0*/  FFMA R31, R31, 0.00016666667943354696035, R15 ;  /* 0x392ec33f1f1f7823 */ /* 0x000fe2000000000f */
[----:B--2---:R-:W-:Y:S01]  /*04c0*/  FFMA R32, R32, 0.00016666667943354696035, R16 ;  /* 0x392ec33f20207823 */ /* 0x004fe20000000010 */
[----:B------:R-:W-:Y:S01]  /*04d0*/  FFMA R33, R33, 0.00016666667943354696035, R17 ;  /* 0x392ec33f21217823 */ /* 0x000fe20000000011 */
[----:B---3--:R-:W-:Y:S01]  /*04e0*/  FFMA R34, R34, 0.00016666667943354696035, R18 ;  /* 0x392ec33f22227823 */ /* 0x008fe20000000012 */
[----:B------:R-:W-:Y:S01]  /*04f0*/  FFMA R35, R35, 0.00016666667943354696035, R19 ;  /* 0x392ec33f23237823 */ /* 0x000fe20000000013 */
[----:B------:R0:W-:Y:S01]  /*0500*/  STG.E.64 desc[UR6][R50.64+0x58], R40 ;  /* 0x0000582832007986 */ /* 0x0001e2000c101b06 */
[----:B------:R-:W-:-:S03]  /*0510*/  IADD3 R2, PT, PT, R0, -0xd000000, RZ ;  /* 0xf300000000027810 */ /* 0x000fc60007ffe0ff */
[----:B------:R0:W-:Y:S04]  /*0520*/  STG.E.64 desc[UR6][R50.64+0x8], R20 ;  /* 0x0000081432007986 */ /* 0x0001e8000c101b06 */
[----:B------:R0:W-:Y:S04]  /*0530*/  STG.E.64 desc[UR6][R50.64+0x28], R22 ;  /* 0x0000281632007986 */ /* 0x0001e8000c101b06 */
[----:B------:R0:W-:Y:S04]  /*0540*/  STG.E.64 desc[UR6][R50.64+0x48], R24 ;  /* 0x0000481832007986 */ /* 0x0001e8000c101b06 */
[----:B------:R0:W-:Y:S04]  /*0550*/  STG.E.64 desc[UR6][R50.64+0x68], R26 ;  /* 0x0000681a32007986 */ /* 0x0001e8000c101b06 */
[----:B------:R0:W-:Y:S04]  /*0560*/  STG.E.64 desc[UR6][R50.64+0x88], R28 ;  /* 0x0000881c32007986 */ /* 0x0001e8000c101b06 */
[----:B------:R0:W-:Y:S04]  /*0570*/  STG.E.64 desc[UR6][R50.64+0xa8], R30 ;  /* 0x0000a81e32007986 */ /* 0x0001e8000c101b06 */
[----:B------:R0:W-:Y:S04]  /*0580*/  STG.E.64 desc[UR6][R50.64+0xc8], R32 ;  /* 0x0000c82032007986 */ /* 0x0001e8000c101b06 */
[----:B------:R0:W-:Y:S01]  /*0590*/  STG.E.64 desc[UR6][R50.64+0xe8], R34 ;  /* 0x0000e82232007986 */ /* 0x0001e2000c101b06 */
[----:B------:R-:W-:Y:S01]  /*05a0*/  ISETP.GT.U32.AND P0, PT, R2, 0x727fffff, PT ;  /* 0x727fffff0200780c */ /* 0x000fe20003f04070 */
[----:B------:R0:W1:-:S12]  /*05b0*/  MUFU.RSQ R39, R0 ;  /* 0x0000000000277308 */ /* 0x0000580000001400 */
[----:B0-----:R-:W-:Y:S05]  /*05c0*/  @!P0 BRA `(.L_x_1) ;  /* 0x0000000000108947 */ /* 0x001fea0003800000 */
[----:B------:R-:W-:-:S07]  /*05d0*/  MOV R38, 0x5f0 ;  /* 0x000005f000267802 */ /* 0x000fce0000000f00 */
[----:B-1----:R-:W-:Y:S05]  /*05e0*/  CALL.REL.NOINC `($__internal_0_$__cuda_sm20_sqrt_rn_f32_slowpath) ;  /* 0x0000002800007944 */ /* 0x002fea0003c00000 */
[----:B------:R-:W-:Y:S01]  /*05f0*/  MOV R2, R43 ;  /* 0x0000002b00027202 */ /* 0x000fe20000000f00 */
[----:B------:R-:W-:Y:S06]  /*0600*/  BRA `(.L_x_2) ;  /* 0x0000000000107947 */ /* 0x000fec0003800000 */
.L_x_1:
[----:B-1----:R-:W-:Y:S01]  /*0610*/  FMUL.FTZ R41, R0, R39 ;  /* 0x0000002700297220 */ /* 0x002fe20000410000 */
[----:B------:R-:W-:-:S03]  /*0620*/  FMUL.FTZ R2, R39, 0.5 ;  /* 0x3f00000027027820 */ /* 0x000fc60000410000 */
[----:B------:R-:W-:-:S04]  /*0630*/  FFMA R0, -R41, R41, R0 ;  /* 0x0000002929007223 */ /* 0x000fc80000000100 */
[----:B------:R-:W-:-:S07]  /*0640*/  FFMA R2, R0, R2, R41 ;  /* 0x0000000200027223 */ /* 0x000fce0000000029 */
.L_x_2:
[----:B------:R-:W-:Y:S05]  /*0650*/  BSYNC.RECONVERGENT B0 ;  /* 0x0000000000007941 */ /* 0x000fea0003800200 */
.L_x_0:
[----:B------:R-:W-:Y:S01]  /*0660*/  FSETP.NEU.AND P0, PT, R2, RZ, PT ;  /* 0x000000ff0200720b */ /* 0x000fe20003f0d000 */
[----:B------:R-:W-:-:S12]  /*0670*/  BSSY.RECONVERGENT B2, `(.L_x_3) ;  /* 0x0000025000027945 */ /* 0x000fd80003800200 */
[----:B------:R-:W-:Y:S05]  /*0680*/  @!P0 BRA `(.L_x_4) ;  /* 0x00000000008c8947 */ /* 0x000fea0003800000 */
[----:B------:R-:W0:Y:S01]  /*0690*/  LDCU UR5, c[0x3][URZ] ;  /* 0x00c00000ff0577ac */ /* 0x000e220008000800 */
[----:B------:R-:W1:Y:S01]  /*06a0*/  MUFU.RCP R39, R2 ;  /* 0x0000000200277308 */ /* 0x000e620000001000 */
[----:B------:R-:W-:Y:S01]  /*06b0*/  BSSY.RECONVERGENT B3, `(.L_x_5) ;  /* 0x000000d000037945 */ /* 0x000fe20003800200 */
[----:B0-----:R-:W-:Y:S01]  /*06c0*/  FADD R43, R20, -UR5 ;  /* 0x80000005142b7e21 */ /* 0x001fe20008000000 */
[----:B-1----:R-:W-:-:S05]  /*06d0*/  FFMA R0, R39, -R2, 1 ;  /* 0x3f80000027007423 */ /* 0x002fca0000000802 */
[----:B------:R-:W0:Y:S01]  /*06e0*/  FCHK P0, R43, R2 ;  /* 0x000000022b007302 */ /* 0x000e220000000000 */
[----:B------:R-:W-:-:S04]  /*06f0*/  FFMA R0, R39, R0, R39 ;  /* 0x0000000027007223 */ /* 0x000fc80000000027 */
[----:B------:R-:W-:-:S04]  /*0700*/  FFMA R47, R43, R0, RZ ;  /* 0x000000002b2f7223 */ /* 0x000fc800000000ff */
[----:B------:R-:W-:-:S04]  /*0710*/  FFMA R38, R47, -R2, R43 ;  /* 0x800000022f267223 */ /* 0x000fc8000000002b */
[----:B------:R-:W-:Y:S01]  /*0720*/  FFMA R47, R0, R38, R47 ;  /* 0x00000026002f7223 */ /* 0x000fe2000000002f */
[----:B0-----:R-:W-:Y:S06]  /*0730*/  @!P0 BRA `(.L_x_6) ;  /* 0x0000000000108947 */ /* 0x001fec0003800000 */
[----:B------:R-:W-:Y:S02]  /*0740*/  MOV R44, R2 ;  /* 0x00000002002c7202 */ /* 0x000fe40000000f00 */
[----:B------:R-:W-:-:S07]  /*0750*/  MOV R38, 0x770 ;  /* 0x0000077000267802 */ /* 0x000fce0000000f00 */
[----:B------:R-:W-:Y:S05]  /*0760*/  CALL.REL.NOINC `($__internal_1_$__cuda_sm3x_div_rn_noftz_f32_slowpath) ;  /* 0x0000002400f47944 */ /* 0x000fea0003c00000 */
[----:B------:R-:W-:-:S07]  /*0770*/  MOV R47, R0 ;  /* 0x00000000002f7202 */ /* 0x000fce0000000f00 */
.L_x_6:
[----:B------:R-:W-:Y:S05]  /*0780*/  BSYNC.RECONVERGENT B3 ;  /* 0x0000000000037941 */ /* 0x000fea0003800200 */
.L_x_5:
[----:B------:R-:W0:Y:S01]  /*0790*/  MUFU.RCP R39, R2 ;  /* 0x0000000200277308 */ /* 0x000e220000001000 */
[----:B------:R-:W-:Y:S07]  /*07a0*/  BSSY.RECONVERGENT B3, `(.L_x_7) ;  /* 0x000000c000037945 */ /* 0x000fee0003800200 */
[----:B------:R-:W1:Y:S01]  /*07b0*/  FCHK P0, R49, R2 ;  /* 0x0000000231007302 */ /* 0x000e620000000000 */
[----:B0-----:R-:W-:-:S04]  /*07c0*/  FFMA R0, R39, -R2, 1 ;  /* 0x3f80000027007423 */ /* 0x001fc80000000802 */
[----:B------:R-:W-:-:S04]  /*07d0*/  FFMA R41, R39, R0, R39 ;  /* 0x0000000027297223 */ /* 0x000fc80000000027 */
[----:B------:R-:W-:-:S04]  /*07e0*/  FFMA R0, R49, R41, RZ ;  /* 0x0000002931007223 */ /* 0x000fc800000000ff */
[----:B------:R-:W-:-:S04]  /*07f0*/  FFMA R39, R0, -R2, R49 ;  /* 0x8000000200277223 */ /* 0x000fc80000000031 */
[----:B------:R-:W-:Y:S01]  /*0800*/  FFMA R0, R41, R39, R0 ;  /* 0x0000002729007223 */ /* 0x000fe20000000000 */
[----:B-1----:R-:W-:Y:S06]  /*0810*/  @!P0 BRA `(.L_x_8) ;  /* 0x0000000000108947 */ /* 0x002fec0003800000 */
[----:B------:R-:W-:Y:S02]  /*0820*/  MOV R43, R49 ;  /* 0x00000031002b7202 */ /* 0x000fe40000000f00 */
[----:B------:R-:W-:Y:S02]  /*0830*/  MOV R44, R2 ;  /* 0x00000002002c7202 */ /* 0x000fe40000000f00 */
[----:B------:R-:W-:-:S07]  /*0840*/  MOV R38, 0x860 ;  /* 0x0000086000267802 */ /* 0x000fce0000000f00 */
[----:B------:R-:W-:Y:S05]  /*0850*/  CALL.REL.NOINC `($__internal_1_$__cuda_sm3x_div_rn_noftz_f32_slowpath) ;  /* 0x0000002400b87944 */ /* 0x000fea0003c00000 */
.L_x_8:
[----:B------:R-:W-:Y:S05]  /*0860*/  BSYNC.RECONVERGENT B3 ;  /* 0x0000000000037941 */ /* 0x000fea0003800200 */
.L_x_7:
[----:B------:R-:W0:Y:S02]  /*0870*/  LDCU UR5, c[0x3][0x8] ;  /* 0x00c00100ff0577ac */ /* 0x000e240008000800 */
[----:B0-----:R-:W-:-:S04]  /*0880*/  FADD R39, -R2, UR5 ;  /* 0x0000000502277e21 */ /* 0x001fc80008000100 */
[C---:B------:R-:W-:Y:S01]  /*0890*/  FFMA R20, R39.reuse, R47, R20 ;  /* 0x0000002f27147223 */ /* 0x040fe20000000014 */
[----:B------:R-:W-:-:S05]  /*08a0*/  FFMA R21, R39, R0, R21 ;  /* 0x0000000027157223 */ /* 0x000fca0000000015 */
[----:B------:R0:W-:Y:S02]  /*08b0*/  STG.E.64 desc[UR6][R50.64+0x8], R20 ;  /* 0x0000081432007986 */ /* 0x0001e4000c101b06 */
.L_x_4:
[----:B------:R-:W-:Y:S05]  /*08c0*/  BSYNC.RECONVERGENT B2 ;  /* 0x0000000000027941 */ /* 0x000fea0003800200 */
.L_x_3:
[----:B------:R-:W1:Y:S01]  /*08d0*/  LDCU.64 UR8, c[0x3][URZ] ;  /* 0x00c00000ff0877ac */ /* 0x000e620008000a00 */
[----:B------:R-:W-:Y:S01]  /*08e0*/  BSSY.RECONVERGENT B0, `(.L_x_9) ;  /* 0x0000011000007945 */ /* 0x000fe20003800200 */
[----:B-1----:R-:W-:Y:S01]  /*08f0*/  FADD R2, R23, -UR9 ;  /* 0x8000000917027e21 */ /* 0x002fe20008000000 */
[----:B------:R-:W-:-:S03]  /*0900*/  FADD R0, R22, -UR8 ;  /* 0x8000000816007e21 */ /* 0x000fc60008000000 */
[----:B------:R-:W-:-:S04]  /*0910*/  FMUL R39, R2, R2 ;  /* 0x0000000202277220 */ /* 0x000fc80000400000 */
[----:B------:R-:W-:-:S04]  /*0920*/  FFMA R0, R0, R0, R39 ;  /* 0x0000000000007223 */ /* 0x000fc80000000027 */
[----:B------:R1:W2:Y:S01]  /*0930*/  MUFU.RSQ R39, R0 ;  /* 0x0000000000277308 */ /* 0x0002a20000001400 */
[----:B------:R-:W-:-:S04]  /*0940*/  IADD3 R38, PT, PT, R0, -0xd000000, RZ ;  /* 0xf300000000267810 */ /* 0x000fc80007ffe0ff */
[----:B------:R-:W-:-:S13]  /*0950*/  ISETP.GT.U32.AND P0, PT, R38, 0x727fffff, PT ;  /* 0x727fffff2600780c */ /* 0x000fda0003f04070 */
[----:B-12---:R-:W-:Y:S05]  /*0960*/  @!P0 BRA `(.L_x_10) ;  /* 0x0000000000108947 */ /* 0x006fea0003800000 */
[----:B------:R-:W-:-:S07]  /*0970*/  MOV R38, 0x990 ;  /* 0x0000099000267802 */ /* 0x000fce0000000f00 */
[----:B0-----:R-:W-:Y:S05]  /*0980*/  CALL.REL.NOINC `($__internal_0_$__cuda_sm20_sqrt_rn_f32_slowpath) ;  /* 0x0000002400187944 */ /* 0x001fea0003c00000 */
[----:B------:R-:W-:Y:S01]  /*0990*/  MOV R49, R43 ;  /* 0x0000002b00317202 */ /* 0x000fe20000000f00 */
[----:B------:R-:W-:Y:S06]  /*09a0*/  BRA `(.L_x_11) ;  /* 0x0000000000107947 */ /* 0x000fec0003800000 */
.L_x_10:
[----:B------:R-:W-:Y:S01]  /*09b0*/  FMUL.FTZ R49, R0, R39 ;  /* 0x0000002700317220 */ /* 0x000fe20000410000 */
[----:B------:R-:W-:-:S03]  /*09c0*/  FMUL.FTZ R38, R39, 0.5 ;  /* 0x3f00000027267820 */ /* 0x000fc60000410000 */
[----:B------:R-:W-:-:S04]  /*09d0*/  FFMA R0, -R49, R49, R0 ;  /* 0x0000003131007223 */ /* 0x000fc80000000100 */
[----:B------:R-:W-:-:S07]  /*09e0*/  FFMA R49, R0, R38, R49 ;  /* 0x0000002600317223 */ /* 0x000fce0000000031 */
.L_x_11:
[----:B------:R-:W-:Y:S05]  /*09f0*/  BSYNC.RECONVERGENT B0 ;  /* 0x0000000000007941 */ /* 0x000fea0003800200 */
.L_x_9:
[----:B------:R-:W-:Y:S01]  /*0a00*/  FSETP.NEU.AND P0, PT, R49, RZ, PT ;  /* 0x000000ff3100720b */ /* 0x000fe20003f0d000 */
[----:B------:R-:W-:-:S12]  /*0a10*/  BSSY.RECONVERGENT B2, `(.L_x_12) ;  /* 0x0000025000027945 */ /* 0x000fd80003800200 */
[----:B------:R-:W-:Y:S05]  /*0a20*/  @!P0 BRA `(.L_x_13) ;  /* 0x00000000008c8947 */ /* 0x000fea0003800000 */
[----:B------:R-:W1:Y:S01]  /*0a30*/  LDCU UR5, c[0x3][URZ] ;  /* 0x00c00000ff0577ac */ /* 0x000e620008000800 */
[----:B------:R-:W2:Y:S01]  /*0a40*/  MUFU.RCP R0, R49 ;  /* 0x0000003100007308 */ /* 0x000ea20000001000 */
[----:B------:R-:W-:Y:S01]  /*0a50*/  BSSY.RECONVERGENT B3, `(.L_x_14) ;  /* 0x000000d000037945 */ /* 0x000fe20003800200 */
[----:B-1----:R-:W-:Y:S01]  /*0a60*/  FADD R43, R22, -UR5 ;  /* 0x80000005162b7e21 */ /* 0x002fe20008000000 */
[----:B--2---:R-:W-:-:S05]  /*0a70*/  FFMA R39, R0, -R49, 1 ;  /* 0x3f80000000277423 */ /* 0x004fca0000000831 */
[----:B------:R-:W1:Y:S01]  /*0a80*/  FCHK P0, R43, R49 ;  /* 0x000000312b007302 */ /* 0x000e620000000000 */
[----:B------:R-:W-:-:S04]  /*0a90*/  FFMA R0, R0, R39, R0 ;  /* 0x0000002700007223 */ /* 0x000fc80000000000 */
[----:B------:R-:W-:-:S04]  /*0aa0*/  FFMA R38, R43, R0, RZ ;  /* 0x000000002b267223 */ /* 0x000fc800000000ff */
[----:B------:R-:W-:-:S04]  /*0ab0*/  FFMA R47, R38, -R49, R43 ;  /* 0x80000031262f7223 */ /* 0x000fc8000000002b */
[----:B------:R-:W-:Y:S01]  /*0ac0*/  FFMA R47, R0, R47, R38 ;  /* 0x0000002f002f7223 */ /* 0x000fe20000000026 */
[----:B-1----:R-:W-:Y:S06]  /*0ad0*/  @!P0 BRA `(.L_x_15) ;  /* 0x0000000000108947 */ /* 0x002fec0003800000 */
[----:B------:R-:W-:Y:S02]  /*0ae0*/  MOV R44, R49 ;  /* 0x00000031002c7202 */ /* 0x000fe40000000f00 */
[----:B------:R-:W-:-:S07]  /*0af0*/  MOV R38, 0xb10 ;  /* 0x00000b1000267802 */ /* 0x000fce0000000f00 */
[----:B0-----:R-:W-:Y:S05]  /*0b00*/  CALL.REL.NOINC `($__internal_1_$__cuda_sm3x_div_rn_noftz_f32_slowpath) ;  /* 0x00000024000c7944 */ /* 0x001fea0003c00000 */
[----:B------:R-:W-:-:S07]  /*0b10*/  MOV R47, R0 ;  /* 0x00000000002f7202 */ /* 0x000fce0000000f00 */
.L_x_15:
[----:B------:R-:W-:Y:S05]  /*0b20*/  BSYNC.RECONVERGENT B3 ;  /* 0x0000000000037941 */ /* 0x000fea0003800200 */
.L_x_14:
[----:B------:R-:W1:Y:S01]  /*0b30*/  MUFU.RCP R0, R49 ;  /* 0x0000003100007308 */ /* 0x000e620000001000 */
[----:B------:R-:W-:Y:S07]  /*0b40*/  BSSY.RECONVERGENT B3, `(.L_x_16) ;  /* 0x000000c000037945 */ /* 0x000fee0003800200 */
[----:B------:R-:W2:Y:S01]  /*0b50*/  FCHK P0, R2, R49 ;  /* 0x0000003102007302 */ /* 0x000ea20000000000 */
[----:B-1----:R-:W-:-:S04]  /*0b60*/  FFMA R39, R0, -R49, 1 ;  /* 0x3f80000000277423 */ /* 0x002fc80000000831 */
[----:B------:R-:W-:-:S04]  /*0b70*/  FFMA R38, R0, R39, R0 ;  /* 0x0000002700267223 */ /* 0x000fc80000000000 */
[----:B------:R-:W-:-:S04]  /*0b80*/  FFMA R39, R2, R38, RZ ;  /* 0x0000002602277223 */ /* 0x000fc800000000ff */
[----:B------:R-:W-:-:S04]  /*0b90*/  FFMA R0, R39, -R49, R2 ;  /* 0x8000003127007223 */ /* 0x000fc80000000002 */
[----:B------:R-:W-:Y:S01]  /*0ba0*/  FFMA R0, R38, R0, R39 ;  /* 0x0000000026007223 */ /* 0x000fe20000000027 */
[----:B--2---:R-:W-:Y:S06]  /*0bb0*/  @!P0 BRA `(.L_x_17) ;  /* 0x0000000000108947 */ /* 0x004fec0003800000 */
[----:B------:R-:W-:Y:S02]  /*0bc0*/  MOV R43, R2 ;  /* 0x00000002002b7202 */ /* 0x000fe40000000f00 */
[----:B------:R-:W-:Y:S02]  /*0bd0*/  MOV R44, R49 ;  /* 0x00000031002c7202 */ /* 0x000fe40000000f00 */
[----:B------:R-:W-:-:S07]  /*0be0*/  MOV R38, 0xc00 ;  /* 0x00000c0000267802 */ /* 0x000fce0000000f00 */
[----:B0-----:R-:W-:Y:S05]  /*0bf0*/  CALL.REL.NOINC `($__internal_1_$__cuda_sm3x_div_rn_noftz_f32_slowpath) ;  /* 0x0000002000d07944 */ /* 0x001fea0003c00000 */
.L_x_17:
[----:B------:R-:W-:Y:S05]  /*0c00*/  BSYNC.RECONVERGENT B3 ;  /* 0x0000000000037941 */ /* 0x000fea0003800200 */
.L_x_16:
[----:B------:R-:W1:Y:S02]  /*0c10*/  LDCU UR5, c[0x3][0x8] ;  /* 0x00c00100ff0577ac */ /* 0x000e640008000800 */
[----:B-1----:R-:W-:-:S04]  /*0c20*/  FADD R49, -R49, UR5 ;  /* 0x0000000531317e21 */ /* 0x002fc80008000100 */
[C---:B------:R-:W-:Y:S01]  /*0c30*/  FFMA R22, R49.reuse, R47, R22 ;  /* 0x0000002f31167223 */ /* 0x040fe20000000016 */
[----:B------:R-:W-:-:S05]  /*0c40*/  FFMA R23, R49, R0, R23 ;  /* 0x0000000031177223 */ /* 0x000fca0000000017 */
[----:B------:R1:W-:Y:S02]  /*0c50*/  STG.E.64 desc[UR6][R50.64+0x28], R22 ;  /* 0x0000281632007986 */ /* 0x0003e4000c101b06 */
.L_x_13:
[----:B------:R-:W-:Y:S05]  /*0c60*/  BSYNC.RECONVERGENT B2 ;  /* 0x0000000000027941 */ /* 0x000fea0003800200 */
.L_x_12:
[----:B------:R-:W2:Y:S01]  /*0c70*/  LDCU.64 UR8, c[0x3][URZ] ;  /* 0x00c00000ff0877ac */ /* 0x000ea20008000a00 */
[----:B------:R-:W-:Y:S01]  /*0c80*/  BSSY.RECONVERGENT B0, `(.L_x_18) ;  /* 0x0000011000007945 */ /* 0x000fe20003800200 */
[----:B--2---:R-:W-:Y:S01]  /*0c90*/  FADD R2, R25, -UR9 ;  /* 0x8000000919027e21 */ /* 0x004fe20008000000 */
[----:B------:R-:W-:-:S03]  /*0ca0*/  FADD R0, R24, -UR8 ;  /* 0x8000000818007e21 */ /* 0x000fc60008000000 */
[----:B------:R-:W-:-:S04]  /*0cb0*/  FMUL R39, R2, R2 ;  /* 0x0000000202277220 */ /* 0x000fc80000400000 */
[----:B------:R-:W-:-:S04]  /*0cc0*/  FFMA R0, R0, R0, R39 ;  /* 0x0000000000007223 */ /* 0x000fc80000000027 */
[----:B------:R2:W3:Y:S01]  /*0cd0*/  MUFU.RSQ R39, R0 ;  /* 0x0000000000277308 */ /* 0x0004e20000001400 */
[----:B------:R-:W-:-:S04]  /*0ce0*/  IADD3 R38, PT, PT, R0, -0xd000000, RZ ;  /* 0xf300000000267810 */ /* 0x000fc80007ffe0ff */
[----:B------:R-:W-:-:S13]  /*0cf0*/  ISETP.GT.U32.AND P0, PT, R38, 0x727fffff, PT ;  /* 0x727fffff2600780c */ /* 0x000fda0003f04070 */
[----:B--23--:R-:W-:Y:S05]  /*0d00*/  @!P0 BRA `(.L_x_19) ;  /* 0x0000000000108947 */ /* 0x00cfea0003800000 */
[----:B------:R-:W-:-:S07]  /*0d10*/  MOV R38, 0xd30 ;  /* 0x00000d3000267802 */ /* 0x000fce0000000f00 */
[----:B01----:R-:W-:Y:S05]  /*0d20*/  CALL.REL.NOINC `($__internal_0_$__cuda_sm20_sqrt_rn_f32_slowpath) ;  /* 0x0000002000307944 */ /* 0x003fea0003c00000 */
[----:B------:R-:W-:Y:S01]  /*0d30*/  MOV R49, R43 ;  /* 0x0000002b00317202 */ /* 0x000fe20000000f00 */
[----:B------:R-:W-:Y:S06]  /*0d40*/  BRA `(.L_x_20) ;  /* 0x0000000000107947 */ /* 0x000fec0003800000 */
.L_x_19:
[----:B------:R-:W-:Y:S01]  /*0d50*/  FMUL.FTZ R49, R0, R39 ;  /* 0x0000002700317220 */ /* 0x000fe20000410000 */
[----:B------:R-:W-:-:S03]  /*0d60*/  FMUL.FTZ R38, R39, 0.5 ;  /* 0x3f00000027267820 */ /* 0x000fc60000410000 */
[----:B------:R-:W-:-:S04]  /*0d70*/  FFMA R0, -R49, R49, R0 ;  /* 0x0000003131007223 */ /* 0x000fc80000000100 */
[----:B------:R-:W-:-:S07]  /*0d80*/  FFMA R49, R0, R38, R49 ;  /* 0x0000002600317223 */ /* 0x000fce0000000031 */
.L_x_20:
[----:B------:R-:W-:Y:S05]  /*0d90*/  BSYNC.RECONVERGENT B0 ;  /* 0x0000000000007941 */ /* 0x000fea0003800200 */
.L_x_18:
[----:B------:R-:W-:Y:S01]  /*0da0*/  FSETP.NEU.AND P0, PT, R49, RZ, PT ;  /* 0x000000ff3100720b */ /* 0x000fe20003f0d000 */
[----:B------:R-:W-:-:S12]  /*0db0*/  BSSY.RECONVERGENT B2, `(.L_x_21) ;  /* 0x0000025000027945 */ /* 0x000fd80003800200 */
[----:B------:R-:W-:Y:S05]  /*0dc0*/  @!P0 BRA `(.L_x_22) ;  /* 0x00000000008c8947 */ /* 0x000fea0003800000 */
[----:B------:R-:W2:Y:S01]  /*0dd0*/  LDCU UR5, c[0x3][URZ] ;  /* 0x00c00000ff0577ac */ /* 0x000ea20008000800 */
[----:B------:R-:W3:Y:S01]  /*0de0*/  MUFU.RCP R0, R49 ;  /* 0x0000003100007308 */ /* 0x000ee20000001000 */
[----:B------:R-:W-:Y:S01]  /*0df0*/  BSSY.RECONVERGENT B3, `(.L_x_23) ;  /* 0x000000d000037945 */ /* 0x000fe20003800200 */
[----:B--2---:R-:W-:Y:S01]  /*0e00*/  FADD R43, R24, -UR5 ;  /* 0x80000005182b7e21 */ /* 0x004fe20008000000 */
[----:B---3--:R-:W-:-:S05]  /*0e10*/  FFMA R39, R0, -R49, 1 ;  /* 0x3f80000000277423 */ /* 0x008fca0000000831 */
[----:B------:R-:W2:Y:S01]  /*0e20*/  FCHK P0, R43, R49 ;  /* 0x000000312b007302 */ /* 0x000ea20000000000 */
[----:B------:R-:W-:-:S04]  /*0e30*/  FFMA R0, R0, R39, R0 ;  /* 0x0000002700007223 */ /* 0x000fc80000000000 */
[----:B------:R-:W-:-:S04]  /*0e40*/  FFMA R38, R43, R0, RZ ;  /* 0x000000002b267223 */ /* 0x000fc800000000ff */
[----:B------:R-:W-:-:S04]  /*0e50*/  FFMA R47, R38, -R49, R43 ;  /* 0x80000031262f7223 */ /* 0x000fc8000000002b */
[----:B------:R-:W-:Y:S01]  /*0e60*/  FFMA R47, R0, R47, R38 ;  /* 0x0000002f002f7223 */ /* 0x000fe20000000026 */
[----:B--2---:R-:W-:Y:S06]  /*0e70*/  @!P0 BRA `(.L_x_24) ;  /* 0x0000000000108947 */ /* 0x004fec0003800000 */
[----:B------:R-:W-:Y:S02]  /*0e80*/  MOV R44, R49 ;  /* 0x00000031002c7202 */ /* 0x000fe40000000f00 */
[----:B------:R-:W-:-:S07]  /*0e90*/  MOV R38, 0xeb0 ;  /* 0x00000eb000267802 */ /* 0x000fce0000000f00 */
[----:B01----:R-:W-:Y:S05]  /*0ea0*/  CALL.REL.NOINC `($__internal_1_$__cuda_sm3x_div_rn_noftz_f32_slowpath) ;  /* 0x0000002000247944 */ /* 0x003fea0003c00000 */
[----:B------:R-:W-:-:S07]  /*0eb0*/  MOV R47, R0 ;  /* 0x00000000002f7202 */ /* 0x000fce0000000f00 */
.L_x_24:
[----:B------:R-:W-:Y:S05]  /*0ec0*/  BSYNC.RECONVERGENT B3 ;  /* 0x0000000000037941 */ /* 0x000fea0003800200 */
.L_x_23:
[----:B------:R-:W2:Y:S01]  /*0ed0*/  MUFU.RCP R0, R49 ;  /* 0x0000003100007308 */ /* 0x000ea20000001000 */
[----:B------:R-:W-:Y:S07]  /*0ee0*/  BSSY.RECONVERGENT B3, `(.L_x_25) ;  /* 0x000000c000037945 */ /* 0x000fee0003800200 */
[----:B------:R-:W3:Y:S01]  /*0ef0*/  FCHK P0, R2, R49 ;  /* 0x0000003102007302 */ /* 0x000ee20000000000 */
[----:B--2---:R-:W-:-:S04]  /*0f00*/  FFMA R39, R0, -R49, 1 ;  /* 0x3f80000000277423 */ /* 0x004fc80000000831 */
[----:B------:R-:W-:-:S04]  /*0f10*/  FFMA R38, R0, R39, R0 ;  /* 0x0000002700267223 */ /* 0x000fc80000000000 */
[----:B------:R-:W-:-:S04]  /*0f20*/  FFMA R39, R2, R38, RZ ;  /* 0x0000002602277223 */ /* 0x000fc800000000ff */
[----:B------:R-:W-:-:S04]  /*0f30*/  FFMA R0, R39, -R49, R2 ;  /* 0x8000003127007223 */ /* 0x000fc80000000002 */
[----:B------:R-:W-:Y:S01]  /*0f40*/  FFMA R0, R38, R0, R39 ;  /* 0x0000000026007223 */ /* 0x000fe20000000027 */
[----:B---3--:R-:W-:Y:S06]  /*0f50*/  @!P0 BRA `(.L_x_26) ;  /* 0x0000000000108947 */ /* 0x008fec0003800000 */
[----:B------:R-:W-:Y:S02]  /*0f60*/  MOV R43, R2 ;  /* 0x00000002002b7202 */ /* 0x000fe40000000f00 */
[----:B------:R-:W-:Y:S02]  /*0f70*/  MOV R44, R49 ;  /* 0x00000031002c7202 */ /* 0x000fe40000000f00 */
[----:B------:R-:W-:-:S07]  /*0f80*/  MOV R38, 0xfa0 ;  /* 0x00000fa000267802 */ /* 0x000fce0000000f00 */
[----:B01----:R-:W-:Y:S05]  /*0f90*/  CALL.REL.NOINC `($__internal_1_$__cuda_sm3x_div_rn_noftz_f32_slowpath) ;  /* 0x0000001c00e87944 */ /* 0x003fea0003c00000 */
.L_x_26:
[----:B------:R-:W-:Y:S05]  /*0fa0*/  BSYNC.RECONVERGENT B3 ;  /* 0x0000000000037941 */ /* 0x000fea0003800200 */
.L_x_25:
[----:B------:R-:W2:Y:S02]  /*0fb0*/  LDCU UR5, c[0x3][0x8] ;  /* 0x00c00100ff0577ac */ /* 0x000ea40008000800 */
[----:B--2---:R-:W-:-:S04]  /*0fc0*/  FADD R49, -R49, UR5 ;  /* 0x0000000531317e21 */ /* 0x004fc80008000100 */
[C---:B------:R-:W-:Y:S01]  /*0fd0*/  FFMA R24, R49.reuse, R47, R24 ;  /* 0x0000002f31187223 */ /* 0x040fe20000000018 */
[----:B------:R-:W-:-:S05]  /*0fe0*/  FFMA R25, R49, R0, R25 ;  /* 0x0000000031197223 */ /* 0x000fca0000000019 */
[----:B------:R2:W-:Y:S02]  /*0ff0*/  STG.E.64 desc[UR6][R50.64+0x48], R24 ;  /* 0x0000481832007986 */ /* 0x0005e4000c101b06 */
.L_x_22:
[----:B------:R-:W-:Y:S05]  /*1000*/  BSYNC.RECONVERGENT B2 ;  /* 0x0000000000027941 */ /* 0x000fea0003800200 */
.L_x_21:
[----:B------:R-:W3:Y:S01]  /*1010*/  LDCU.64 UR8, c[0x3][URZ] ;  /* 0x00c00000ff0877ac */ /* 0x000ee20008000a00 */
[----:B------:R-:W-:Y:S01]  /*1020*/  BSSY.RECONVERGENT B0, `(.L_x_27) ;  /* 0x0000011000007945 */ /* 0x000fe20003800200 */
[----:B---3--:R-:W-:Y:S01]  /*1030*/  FADD R2, R27, -UR9 ;  /* 0x800000091b027e21 */ /* 0x008fe20008000000 */
[----:B------:R-:W-:-:S03]  /*1040*/  FADD R0, R26, -UR8 ;  /* 0x800000081a007e21 */ /* 0x000fc60008000000 */
[----:B------:R-:W-:-:S04]  /*1050*/  FMUL R39, R2, R2 ;  /* 0x0000000202277220 */ /* 0x000fc80000400000 */
[----:B------:R-:W-:-:S04]  /*1060*/  FFMA R0, R0, R0, R39 ;  /* 0x0000000000007223 */ /* 0x000fc80000000027 */
[----:B------:R3:W4:Y:S01]  /*1070*/  MUFU.RSQ R39, R0 ;  /* 0x0000000000277308 */ /* 0x0007220000001400 */
[----:B------:R-:W-:-:S04]  /*1080*/  IADD3 R38, PT, PT, R0, -0xd000000, RZ ;  /* 0xf300000000267810 */ /* 0x000fc80007ffe0ff */
[----:B------:R-:W-:-:S13]  /*1090*/  ISETP.GT.U32.AND P0, PT, R38, 0x727fffff, PT ;  /* 0x727fffff2600780c */ /* 0x000fda0003f04070 */
[----:B---34-:R-:W-:Y:S05]  /*10a0*/  @!P0 BRA `(.L_x_28) ;  /* 0x0000000000108947 */ /* 0x018fea0003800000 */
[----:B------:R-:W-:-:S07]  /*10b0*/  MOV R38, 0x10d0 ;  /* 0x000010d000267802 */ /* 0x000fce0000000f00 */
[----:B012---:R-:W-:Y:S05]  /*10c0*/  CALL.REL.NOINC `($__internal_0_$__cuda_sm20_sqrt_rn_f32_slowpath) ;  /* 0x0000001c00487944 */ /* 0x007fea0003c00000 */
[----:B------:R-:W-:Y:S01]  /*10d0*/  MOV R49, R43 ;  /* 0x0000002b00317202 */ /* 0x000fe20000000f00 */
[----:B------:R-:W-:Y:S06]  /*10e0*/  BRA `(.L_x_29) ;  /* 0x0000000000107947 */ /* 0x000fec0003800000 */
.L_x_28:
[----:B------:R-:W-:Y:S01]  /*10f0*/  FMUL.FTZ R49, R0, R39 ;  /* 0x0000002700317220 */ /* 0x000fe20000410000 */
[----:B------:R-:W-:-:S03]  /*1100*/  FMUL.FTZ R38, R39, 0.5 ;  /* 0x3f00000027267820 */ /* 0x000fc60000410000 */
[----:B------:R-:W-:-:S04]  /*1110*/  FFMA R0, -R49, R49, R0 ;  /* 0x0000003131007223 */ /* 0x000fc80000000100 */
[----:B------:R-:W-:-:S07]  /*1120*/  FFMA R49, R0, R38, R49 ;  /* 0x0000002600317223 */ /* 0x000fce0000000031 */
.L_x_29:
[----:B------:R-:W-:Y:S05]  /*1130*/  BSYNC.RECONVERGENT B0 ;  /* 0x0000000000007941 */ /* 0x000fea0003800200 */
.L_x_27:
[----:B------:R-:W-:Y:S01]  /*1140*/  FSETP.NEU.AND P0, PT, R49, RZ, PT ;  /* 0x000000ff3100720b */ /* 0x000fe20003f0d000 */
[----:B------:R-:W-:-:S12]  /*1150*/  BSSY.RECONVERGENT B2, `(.L_x_30) ;  /* 0x0000025000027945 */ /* 0x000fd80003800200 */
[----:B------:R-:W-:Y:S05]  /*1160*/  @!P0 BRA `(.L_x_31) ;  /* 0x00000000008c8947 */ /* 0x000fea0003800000 */
[----:B------:R-:W3:Y:S01]  /*1170*/  LDCU UR5, c[0x3][URZ] ;  /* 0x00c00000ff0577ac */ /* 0x000ee20008000800 */
[----:B------:R-:W4:Y:S01]  /*1180*/  MUFU.RCP R0, R49 ;  /* 0x0000003100007308 */ /* 0x000f220000001000 */
[----:B------:R-:W-:Y:S01]  /*1190*/  BSSY.RECONVERGENT B3, `(.L_x_32) ;  /* 0x000000d000037945 */ /* 0x000fe20003800200 */
[----:B---3--:R-:W-:Y:S01]  /*11a0*/  FADD R43, R26, -UR5 ;  /* 0x800000051a2b7e21 */ /* 0x008fe20008000000 */
[----:B----4-:R-:W-:-:S05]  /*11b0*/  FFMA R39, R0, -R49, 1 ;  /* 0x3f80000000277423 */ /* 0x010fca0000000831 */
[----:B------:R-:W3:Y:S01]  /*11c0*/  FCHK P0, R43, R49 ;  /* 0x000000312b007302 */ /* 0x000ee20000000000 */
[----:B------:R-:W-:-:S04]  /*11d0*/  FFMA R0, R0, R39, R0 ;  /* 0x0000002700007223 */ /* 0x000fc80000000000 */
[----:B------:R-:W-:-:S04]  /*11e0*/  FFMA R38, R43, R0, RZ ;  /* 0x000000002b267223 */ /* 0x000fc800000000ff */
[----:B------:R-:W-:-:S04]  /*11f0*/  FFMA R47, R38, -R49, R43 ;  /* 0x80000031262f7223 */ /* 0x000fc8000000002b */
[----:B------:R-:W-:Y:S01]  /*1200*/  FFMA R47, R0, R47, R38 ;  /* 0x0000002f002f7223 */ /* 0x000fe20000000026 */
[----:B---3--:R-:W-:Y:S06]  /*1210*/  @!P0 BRA `(.L_x_33) ;  /* 0x0000000000108947 */ /* 0x008fec0003800000 */
[----:B------:R-:W-:Y:S02]  /*1220*/  MOV R44, R49 ;  /* 0x00000031002c7202 */ /* 0x000fe40000000f00 */
[----:B------:R-:W-:-:S07]  /*1230*/  MOV R38, 0x1250 ;  /* 0x0000125000267802 */ /* 0x000fce0000000f00 */
[----:B012---:R-:W-:Y:S05]  /*1240*/  CALL.REL.NOINC `($__internal_1_$__cuda_sm3x_div_rn_noftz_f32_slowpath) ;  /* 0x0000001c003c7944 */ /* 0x007fea0003c00000 */
[----:B------:R-:W-:-:S07]  /*1250*/  MOV R47, R0 ;  /* 0x00000000002f7202 */ /* 0x000fce0000000f00 */
.L_x_33:
[----:B------:R-:W-:Y:S05]  /*1260*/  BSYNC.RECONVERGENT B3 ;  /* 0x0000000000037941 */ /* 0x000fea0003800200 */
.L_x_32:
[----:B------:R-:W3:Y:S01]  /*1270*/  MUFU.RCP R0, R49 ;  /* 0x0000003100007308 */ /* 0x000ee20000001000 */
[----:B------:R-:W-:Y:S07]  /*1280*/  BSSY.RECONVERGENT B3, `(.L_x_34) ;  /* 0x000000c000037945 */ /* 0x000fee0003800200 */
[----:B------:R-:W4:Y:S01]  /*1290*/  FCHK P0, R2, R49 ;  /* 0x0000003102007302 */ /* 0x000f220000000000 */
[----:B---3--:R-:W-:-:S04]  /*12a0*/  FFMA R39, R0, -R49, 1 ;  /* 0x3f80000000277423 */ /* 0x008fc80000000831 */
[----:B------:R-:W-:-:S04]  /*12b0*/  FFMA R38, R0, R39, R0 ;  /* 0x0000002700267223 */ /* 0x000fc80000000000 */
[----:B------:R-:W-:-:S04]  /*12c0*/  FFMA R39, R2, R38, RZ ;  /* 0x0000002602277223 */ /* 0x000fc800000000ff */
[----:B------:R-:W-:-:S04]  /*12d0*/  FFMA R0, R39, -R49, R2 ;  /* 0x8000003127007223 */ /* 0x000fc80000000002 */
[----:B------:R-:W-:Y:S01]  /*12e0*/  FFMA R0, R38, R0, R39 ;  /* 0x0000000026007223 */ /* 0x000fe20000000027 */
[----:B----4-:R-:W-:Y:S06]  /*12f0*/  @!P0 BRA `(.L_x_35) ;  /* 0x0000000000108947 */ /* 0x010fec0003800000 */
[----:B------:R-:W-:Y:S02]  /*1300*/  MOV R43, R2 ;  /* 0x00000002002b7202 */ /* 0x000fe40000000f00 */
[----:B------:R-:W-:Y:S02]  /*1310*/  MOV R44, R49 ;  /* 0x00000031002c7202 */ /* 0x000fe40000000f00 */
[----:B------:R-:W-:-:S07]  /*1320*/  MOV R38, 0x1340 ;  /* 0x0000134000267802 */ /* 0x000fce0000000f00 */
[----:B012---:R-:W-:Y:S05]  /*1330*/  CALL.REL.NOINC `($__internal_1_$__cuda_sm3x_div_rn_noftz_f32_slowpath) ;  /* 0x0000001c00007944 */ /* 0x007fea0003c00000 */
.L_x_35:
[----:B------:R-:W-:Y:S05]  /*1340*/  BSYNC.RECONVERGENT B3 ;  /* 0x0000000000037941 */ /* 0x000fea0003800200 */
.L_x_34:
[----:B------:R-:W3:Y:S02]  /*1350*/  LDCU UR5, c[0x3][0x8] ;  /* 0x00c00100ff0577ac */ /* 0x000ee40008000800 */
[----:B---3--:R-:W-:-:S04]  /*1360*/  FADD R49, -R49, UR5 ;  /* 0x0000000531317e21 */ /* 0x008fc80008000100 */
[C---:B------:R-:W-:Y:S01]  /*1370*/  FFMA R26, R49.reuse, R47, R26 ;  /* 0x0000002f311a7223 */ /* 0x040fe2000000001a */
[----:B------:R-:W-:-:S05]  /*1380*/  FFMA R27, R49, R0, R27 ;  /* 0x00000000311b7223 */ /* 0x000fca000000001b */
[----:B------:R3:W-:Y:S02]  /*1390*/  STG.E.64 desc[UR6][R50.64+0x68], R26 ;  /* 0x0000681a32007986 */ /* 0x0007e4000c101b06 */
.L_x_31:
[----:B------:R-:W-:Y:S05]  /*13a0*/  BSYNC.RECONVERGENT B2 ;  /* 0x0000000000027941 */ /* 0x000fea0003800200 */
.L_x_30:
[----:B------:R-:W4:Y:S01]  /*13b0*/  LDCU.64 UR8, c[0x3][URZ] ;  /* 0x00c00000ff0877ac */ /* 0x000f220008000a00 */
[----:B------:R-:W-:Y:S01]  /*13c0*/  BSSY.RECONVERGENT B0, `(.L_x_36) ;  /* 0x0000011000007945 */ /* 0x000fe20003800200 */
[----:B----4-:R-:W-:Y:S01]  /*13d0*/  FADD R2, R29, -UR9 ;  /* 0x800000091d027e21 */ /* 0x010fe20008000000 */
[----:B------:R-:W-:-:S03]  /*13e0*/  FADD R0, R28, -UR8 ;  /* 0x800000081c007e21 */ /* 0x000fc60008000000 */
[----:B------:R-:W-:-:S04]  /*13f0*/  FMUL R39, R2, R2 ;  /* 0x0000000202277220 */ /* 0x000fc80000400000 */
[----:B------:R-:W-:-:S04]  /*1400*/  FFMA R0, R0, R0, R39 ;  /* 0x0000000000007223 */ /* 0x000fc80000000027 */
[----:B------:R4:W0:Y:S01]  /*1410*/  MUFU.RSQ R39, R0 ;  /* 0x0000000000277308 */ /* 0x0008220000001400 */
[----:B------:R-:W-:-:S04]  /*1420*/  IADD3 R38, PT, PT, R0, -0xd000000, RZ ;  /* 0xf300000000267810 */ /* 0x000fc80007ffe0ff */
[----:B------:R-:W-:-:S13]  /*1430*/  ISETP.GT.U32.AND P0, PT, R38, 0x727fffff, PT ;  /* 0x727fffff2600780c */ /* 0x000fda0003f04070 */
[----:B0---4-:R-:W-:Y:S05]  /*1440*/  @!P0 BRA `(.L_x_37) ;  /* 0x0000000000108947 */ /* 0x011fea0003800000 */
[----:B------:R-:W-:-:S07]  /*1450*/  MOV R38, 0x1470 ;  /* 0x0000147000267802 */ /* 0x000fce0000000f00 */
[----:B-123--:R-:W-:Y:S05]  /*1460*/  CALL.REL.NOINC `($__internal_0_$__cuda_sm20_sqrt_rn_f32_slowpath) ;  /* 0x0000001800607944 */ /* 0x00efea0003c00000 */
[----:B------:R-:W-:Y:S01]  /*1470*/  MOV R49, R43 ;  /* 0x0000002b00317202 */ /* 0x000fe20000000f00 */
[----:B------:R-:W-:Y:S06]  /*1480*/  BRA `(.L_x_38) ;  /* 0x0000000000107947 */ /* 0x000fec0003800000 */
.L_x_37:
[----:B------:R-:W-:Y:S01]  /*1490*/  FMUL.FTZ R49, R0, R39 ;  /* 0x0000002700317220 */ /* 0x000fe20000410000 */
[----:B------:R-:W-:-:S03]  /*14a0*/  FMUL.FTZ R38, R39, 0.5 ;  /* 0x3f00000027267820 */ /* 0x000fc60000410000 */
[----:B------:R-:W-:-:S04]  /*14b0*/  FFMA R0, -R49, R49, R0 ;  /* 0x0000003131007223 */ /* 0x000fc80000000100 */
[----:B------:R-:W-:-:S07]  /*14c0*/  FFMA R49, R0, R38, R49 ;  /* 0x0000002600317223 */ /* 0x000fce0000000031 */
.L_x_38:
[----:B------:R-:W-:Y:S05]  /*14d0*/  BSYNC.RECONVERGENT B0 ;  /* 0x0000000000007941 */ /* 0x000fea0003800200 */
.L_x_36:
[----:B------:R-:W-:Y:S01]  /*14e0*/  FSETP.NEU.AND P0, PT, R49, RZ, PT ;  /* 0x000000ff3100720b */ /* 0x000fe20003f0d000 */
[----:B------:R-:W-:-:S12]  /*14f0*/  BSSY.RECONVERGENT B2, `(.L_x_39) ;  /* 0x0000025000027945 */ /* 0x000fd80003800200 */
[----:B------:R-:W-:Y:S05]  /*1500*/  @!P0 BRA `(.L_x_40) ;  /* 0x00000000008c8947 */ /* 0x000fea0003800000 */
[----:B------:R-:W0:Y:S01]  /*1510*/  LDCU UR5, c[0x3][URZ] ;  /* 0x00c00000ff0577ac */ /* 0x000e220008000800 */
[----:B------:R-:W4:Y:S01]  /*1520*/  MUFU.RCP R0, R49 ;  /* 0x0000003100007308 */ /* 0x000f220000001000 */
[----:B------:R-:W-:Y:S01]  /*1530*/  BSSY.RECONVERGENT B3, `(.L_x_41) ;  /* 0x000000d000037945 */ /* 0x000fe20003800200 */
[----:B0-----:R-:W-:Y:S01]  /*1540*/  FADD R43, R28, -UR5 ;  /* 0x800000051c2b7e21 */ /* 0x001fe20008000000 */
[----:B----4-:R-:W-:-:S05]  /*1550*/  FFMA R39, R0, -R49, 1 ;  /* 0x3f80000000277423 */ /* 0x010fca0000000831 */
        /* <DEDUP_REMOVED lines=8> */
[----:B-123--:R-:W-:Y:S05]  /*15e0*/  CALL.REL.NOINC `($__internal_1_$__cuda_sm3x_div_rn_noftz_f32_slowpath) ;  /* 0x0000001800547944 */ /* 0x00efea0003c00000 */
[----:B------:R-:W-:-:S07]  /*15f0*/  MOV R47, R0 ;  /* 0x00000000002f7202 */ /* 0x000fce0000000f00 */
.L_x_42:
[----:B------:R-:W-:Y:S05]  /*1600*/  BSYNC.RECONVERGENT B3 ;  /* 0x0000000000037941 */ /* 0x000fea0003800200 */
.L_x_41:
[----:B------:R-:W0:Y:S01]  /*1610*/  MUFU.RCP R0, R49 ;  /* 0x0000003100007308 */ /* 0x000e220000001000 */
[----:B------:R-:W-:Y:S07]  /*1620*/  BSSY.RECONVERGENT B3, `(.L_x_43) ;  /* 0x000000c000037945 */ /* 0x000fee0003800200 */
[----:B------:R-:W4:Y:S01]  /*1630*/  FCHK P0, R2, R49 ;  /* 0x0000003102007302 */ /* 0x000f220000000000 */
[----:B0-----:R-:W-:-:S04]  /*1640*/  FFMA R39, R0, -R49, 1 ;  /* 0x3f80000000277423 */ /* 0x001fc80000000831 */
        /* <DEDUP_REMOVED lines=8> */
[----:B-123--:R-:W-:Y:S05]  /*16d0*/  CALL.REL.NOINC `($__internal_1_$__cuda_sm3x_div_rn_noftz_f32_slowpath) ;  /* 0x0000001800187944 */ /* 0x00efea0003c00000 */
.L_x_44:
[----:B------:R-:W-:Y:S05]  /*16e0*/  BSYNC.RECONVERGENT B3 ;  /* 0x0000000000037941 */ /* 0x000fea0003800200 */
.L_x_43:
[----:B------:R-:W0:Y:S02]  /*16f0*/  LDCU UR5, c[0x3][0x8] ;  /* 0x00c00100ff0577ac */ /* 0x000e240008000800 */
[----:B0-----:R-:W-:-:S04]  /*1700*/  FADD R49, -R49, UR5 ;  /* 0x0000000531317e21 */ /* 0x001fc80008000100 */
[C---:B------:R-:W-:Y:S01]  /*1710*/  FFMA R28, R49.reuse, R47, R28 ;  /* 0x0000002f311c7223 */ /* 0x040fe2000000001c */
[----:B------:R-:W-:-:S05]  /*1720*/  FFMA R29, R49, R0, R29 ;  /* 0x00000000311d7223 */ /* 0x000fca000000001d */
[----:B------:R0:W-:Y:S02]  /*1730*/  STG.E.64 desc[UR6][R50.64+0x88], R28 ;  /* 0x0000881c32007986 */ /* 0x0001e4000c101b06 */
.L_x_40:
[----:B------:R-:W-:Y:S05]  /*1740*/  BSYNC.RECONVERGENT B2 ;  /* 0x0000000000027941 */ /* 0x000fea0003800200 */
.L_x_39:
        /* <DEDUP_REMOVED lines=10> */
[----:B------:R-:W-:Y:S02]  /*17f0*/  MOV R0, R39 ;  /* 0x0000002700007202 */ /* 0x000fe40000000f00 */
[----:B------:R-:W-:-:S07]  /*1800*/  MOV R38, 0x1820 ;  /* 0x0000182000267802 */ /* 0x000fce0000000f00 */
[----:B-123--:R-:W-:Y:S05]  /*1810*/  CALL.REL.NOINC `($__internal_0_$__cuda_sm20_sqrt_rn_f32_slowpath) ;  /* 0x0000001400747944 */ /* 0x00efea0003c00000 */
[----:B------:R-:W-:Y:S01]  /*1820*/  MOV R2, R43 ;  /* 0x0000002b00027202 */ /* 0x000fe20000000f00 */
[----:B------:R-:W-:Y:S06]  /*1830*/  BRA `(.L_x_47) ;  /* 0x0000000000107947 */ /* 0x000fec0003800000 */
.L_x_46:
[----:B------:R-:W-:Y:S01]  /*1840*/  FMUL.FTZ R2, R39, R0 ;  /* 0x0000000027027220 */ /* 0x000fe20000410000 */
[----:B------:R-:W-:-:S03]  /*1850*/  FMUL.FTZ R0, R0, 0.5 ;  /* 0x3f00000000007820 */ /* 0x000fc60000410000 */
[----:B------:R-:W-:-:S04]  /*1860*/  FFMA R39, -R2, R2, R39 ;  /* 0x0000000202277223 */ /* 0x000fc80000000127 */
[----:B------:R-:W-:-:S07]  /*1870*/  FFMA R2, R39, R0, R2 ;  /* 0x0000000027027223 */ /* 0x000fce0000000002 */
.L_x_47:
[----:B------:R-:W-:Y:S05]  /*1880*/  BSYNC.RECONVERGENT B0 ;  /* 0x0000000000007941 */ /* 0x000fea0003800200 */
.L_x_45:
[----:B------:R-:W-:Y:S01]  /*1890*/  FSETP.NEU.AND P0, PT, R2, RZ, PT ;  /* 0x000000ff0200720b */ /* 0x000fe20003f0d000 */
[----:B------:R-:W-:-:S12]  /*18a0*/  BSSY.RECONVERGENT B2, `(.L_x_48) ;  /* 0x0000025000027945 */ /* 0x000fd80003800200 */
[----:B------:R-:W-:Y:S05]  /*18b0*/  @!P0 BRA `(.L_x_49) ;  /* 0x00000000008c8947 */ /* 0x000fea0003800000 */
        /* <DEDUP_REMOVED lines=13> */
[----:B------:R-:W-:-:S07]  /*1990*/  MOV R47, R0 ;  /* 0x00000000002f7202 */ /* 0x000fce0000000f00 */
.L_x_51:
[----:B------:R-:W-:Y:S05]  /*19a0*/  BSYNC.RECONVERGENT B3 ;  /* 0x0000000000037941 */ /* 0x000fea0003800200 */
.L_x_50:
        /* <DEDUP_REMOVED lines=14> */
.L_x_53:
[----:B------:R-:W-:Y:S05]  /*1a90*/  BSYNC.RECONVERGENT B3 ;  /* 0x0000000000037941 */ /* 0x000fea0003800200 */
.L_x_52:
[----:B------:R-:W0:Y:S02]  /*1aa0*/  LDCU UR5, c[0x3][0x8] ;  /* 0x00c00100ff0577ac */ /* 0x000e240008000800 */
[----:B0-----:R-:W-:-:S04]  /*1ab0*/  FADD R39, -R2, UR5 ;  /* 0x0000000502277e21 */ /* 0x001fc80008000100 */
[C---:B------:R-:W-:Y:S01]  /*1ac0*/  FFMA R30, R39.reuse, R47, R30 ;  /* 0x0000002f271e7223 */ /* 0x040fe2000000001e */
[----:B------:R-:W-:-:S05]  /*1ad0*/  FFMA R31, R39, R0, R31 ;  /* 0x00000000271f7223 */ /* 0x000fca000000001f */
[----:B------:R0:W-:Y:S02]  /*1ae0*/  STG.E.64 desc[UR6][R50.64+0xa8], R30 ;  /* 0x0000a81e32007986 */ /* 0x0001e4000c101b06 */
.L_x_49:
[----:B------:R-:W-:Y:S05]  /*1af0*/  BSYNC.RECONVERGENT B2 ;  /* 0x0000000000027941 */ /* 0x000fea0003800200 */
.L_x_48:
        /* <DEDUP_REMOVED lines=15> */
.L_x_55:
[----:B------:R-:W-:Y:S01]  /*1bf0*/  FMUL.FTZ R2, R39, R0 ;  /* 0x0000000027027220 */ /* 0x000fe20000410000 */
[----:B------:R-:W-:-:S03]  /*1c00*/  FMUL.FTZ R0, R0, 0.5 ;  /* 0x3f00000000007820 */ /* 0x000fc60000410000 */
[----:B------:R-:W-:-:S04]  /*1c10*/  FFMA R39, -R2, R2, R39 ;  /* 0x0000000202277223 */ /* 0x000fc80000000127 */
[----:B------:R-:W-:-:S07]  /*1c20*/  FFMA R2, R39, R0, R2 ;  /* 0x0000000027027223 */ /* 0x000fce0000000002 */
.L_x_56:
[----:B------:R-:W-:Y:S05]  /*1c30*/  BSYNC.RECONVERGENT B0 ;  /* 0x0000000000007941 */ /* 0x000fea0003800200 */
.L_x_54:
        /* <DEDUP_REMOVED lines=17> */
.L_x_60:
[----:B------:R-:W-:Y:S05]  /*1d50*/  BSYNC.RECONVERGENT B3 ;  /* 0x0000000000037941 */ /* 0x000fea0003800200 */
.L_x_59:
        /* <DEDUP_REMOVED lines=14> */
.L_x_62:
[----:B------:R-:W-:Y:S05]  /*1e40*/  BSYNC.RECONVERGENT B3 ;  /* 0x0000000000037941 */ /* 0x000fea0003800200 */
.L_x_61:
[----:B------:R-:W0:Y:S02]  /*1e50*/  LDCU UR5, c[0x3][0x8] ;  /* 0x00c00100ff0577ac */ /* 0x000e240008000800 */
[----:B0-----:R-:W-:-:S04]  /*1e60*/  FADD R39, -R2, UR5 ;  /* 0x0000000502277e21 */ /* 0x001fc80008000100 */
[C---:B------:R-:W-:Y:S01]  /*1e70*/  FFMA R32, R39.reuse, R47, R32 ;  /* 0x0000002f27207223 */ /* 0x040fe20000000020 */
[----:B------:R-:W-:-:S05]  /*1e80*/  FFMA R33, R39, R0, R33 ;  /* 0x0000000027217223 */ /* 0x000fca0000000021 */
[----:B------:R0:W-:Y:S02]  /*1e90*/  STG.E.64 desc[UR6][R50.64+0xc8], R32 ;  /* 0x0000c82032007986 */ /* 0x0001e4000c101b06 */
.L_x_58:
[----:B------:R-:W-:Y:S05]  /*1ea0*/  BSYNC.RECONVERGENT B2 ;  /* 0x0000000000027941 */ /* 0x000fea0003800200 */
.L_x_57:
        /* <DEDUP_REMOVED lines=15> */
.L_x_64:
[----:B------:R-:W-:Y:S01]  /*1fa0*/  FMUL.FTZ R2, R39, R0 ;  /* 0x0000000027027220 */ /* 0x000fe20000410000 */
[----:B------:R-:W-:-:S03]  /*1fb0*/  FMUL.FTZ R0, R0, 0.5 ;  /* 0x3f00000000007820 */ /* 0x000fc60000410000 */
[----:B------:R-:W-:-:S04]  /*1fc0*/  FFMA R39, -R2, R2, R39 ;  /* 0x0000000202277223 */ /* 0x000fc80000000127 */
[----:B------:R-:W-:-:S07]  /*1fd0*/  FFMA R2, R39, R0, R2 ;  /* 0x0000000027027223 */ /* 0x000fce0000000002 */
.L_x_65:
[----:B------:R-:W-:Y:S05]  /*1fe0*/  BSYNC.RECONVERGENT B0 ;  /* 0x0000000000007941 */ /* 0x000fea0003800200 */
.L_x_63:
        /* <DEDUP_REMOVED lines=17> */
.L_x_69:
[----:B------:R-:W-:Y:S05]  /*2100*/  BSYNC.RECONVERGENT B3 ;  /* 0x0000000000037941 */ /* 0x000fea0003800200 */
.L_x_68:
        /* <DEDUP_REMOVED lines=14> */
.L_x_71:
[----:B------:R-:W-:Y:S05]  /*21f0*/  BSYNC.RECONVERGENT B3 ;  /* 0x0000000000037941 */ /* 0x000fea0003800200 */
.L_x_70:
[----:B------:R-:W0:Y:S02]  /*2200*/  LDCU UR5, c[0x3][0x8] ;  /* 0x00c00100ff0577ac */ /* 0x000e240008000800 */
[----:B0-----:R-:W-:-:S04]  /*2210*/  FADD R39, -R2, UR5 ;  /* 0x0000000502277e21 */ /* 0x001fc80008000100 */
[C---:B------:R-:W-:Y:S01]  /*2220*/  FFMA R34, R39.reuse, R47, R34 ;  /* 0x0000002f27227223 */ /* 0x040fe20000000022 */
[----:B------:R-:W-:-:S05]  /*2230*/  FFMA R35, R39, R0, R35 ;  /* 0x0000000027237223 */ /* 0x000fca0000000023 */
[----:B------:R0:W-:Y:S02]  /*2240*/  STG.E.64 desc[UR6][R50.64+0xe8], R34 ;  /* 0x0000e82232007986 */ /* 0x0001e4000c101b06 */
.L_x_67:
[----:B------:R-:W-:Y:S05]  /*2250*/  BSYNC.RECONVERGENT B2 ;  /* 0x0000000000027941 */ /* 0x000fea0003800200 */
.L_x_66:
[----:B------:R-:W-:Y:S01]  /*2260*/  FADD R20, -R4, R20 ;  /* 0x0000001404147221 */ /* 0x000fe20000000100 */
[----:B------:R-:W-:Y:S01]  /*2270*/  FADD R21, -R5, R21 ;  /* 0x0000001505157221 */ /* 0x000fe20000000100 */
[----:B-1----:R-:W-:Y:S01]  /*2280*/  FADD R22, -R6, R22 ;  /* 0x0000001606167221 */ /* 0x002fe20000000100 */
[----:B------:R-:W-:Y:S01]  /*2290*/  FADD R23, -R7, R23 ;  /* 0x0000001707177221 */ /* 0x000fe20000000100 */
[----:B---3--:R-:W-:Y:S01]  /*22a0*/  FADD R26, -R10, R26 ;  /* 0x0000001a0a1a7221 */ /* 0x008fe20000000100 */
[----:B------:R-:W-:Y:S01]  /*22b0*/  FADD R27, -R11, R27 ;  /* 0x0000001b0b1b7221 */ /* 0x000fe20000000100 */
[----:B------:R-:W-:Y:S01]  /*22c0*/  FADD R28, -R12, R28 ;  /* 0x0000001c0c1c7221 */ /* 0x000fe20000000100 */
[----:B------:R-:W-:Y:S01]  /*22d0*/  FADD R29, -R13, R29 ;  /* 0x0000001d0d1d7221 */ /* 0x000fe20000000100 */
[----:B------:R-:W-:Y:S01]  /*22e0*/  FADD R30, -R14, R30 ;  /* 0x0000001e0e1e7221 */ /* 0x000fe20000000100 */
[----:B------:R-:W-:Y:S01]  /*22f0*/  FADD R31, -R15, R31 ;  /* 0x0000001f0f1f7221 */ /* 0x000fe20000000100 */
[----:B------:R-:W-:Y:S01]  /*2300*/  FADD R32, -R16, R32 ;  /* 0x0000002010207221 */ /* 0x000fe20000000100 */
[----:B------:R-:W-:Y:S01]  /*2310*/  FADD R33, -R17, R33 ;  /* 0x0000002111217221 */ /* 0x000fe20000000100 */
[----:B0-----:R-:W-:Y:S01]  /*2320*/  FADD R34, -R18, R34 ;  /* 0x0000002212227221 */ /* 0x001fe20000000100 */
[----:B------:R-:W-:Y:S01]  /*2330*/  FADD R35, -R19, R35 ;  /* 0x0000002313237221 */ /* 0x000fe20000000100 */
[----:B------:R-:W-:Y:S01]  /*2340*/  FMUL R20, R20, 6000 ;  /* 0x45bb800014147820 */ /* 0x000fe20000400000 */
        /* <DEDUP_REMOVED lines=13> */
[----:B------:R-:W-:Y:S01]  /*2420*/  STG.E.64 desc[UR6][R50.64+0x18], R20 ;  /* 0x0000181432007986 */ /* 0x000fe2000c101b06 */
[----:B--2---:R-:W-:Y:S01]  /*2430*/  FADD R24, -R8, R24 ;  /* 0x0000001808187221 */ /* 0x004fe20000000100 */
[----:B------:R-:W-:-:S02]  /*2440*/  FADD R25, -R9, R25 ;  /* 0x0000001909197221 */ /* 0x000fc40000000100 */
[----:B------:R-:W-:Y:S01]  /*2450*/  STG.E.64 desc[UR6][R50.64+0x38], R22 ;  /* 0x0000381632007986 */ /* 0x000fe2000c101b06 */
[----:B------:R-:W-:Y:S01]  /*2460*/  FMUL R24, R24, 6000 ;  /* 0x45bb800018187820 */ /* 0x000fe20000400000 */
[----:B------:R-:W-:Y:S02]  /*2470*/  FMUL R25, R25, 6000 ;  /* 0x45bb800019197820 */ /* 0x000fe40000400000 */
[----:B------:R-:W-:Y:S04]  /*2480*/  STG.E.64 desc[UR6][R50.64+0x78], R26 ;  /* 0x0000781a32007986 */ /* 0x000fe8000c101b06 */
[----:B------:R-:W-:Y:S04]  /*2490*/  STG.E.64 desc[UR6][R50.64+0x98], R28 ;  /* 0x0000981c32007986 */ /* 0x000fe8000c101b06 */
[----:B------:R-:W-:Y:S04]  /*24a0*/  STG.E.64 desc[UR6][R50.64+0xb8], R30 ;  /* 0x0000b81e32007986 */ /* 0x000fe8000c101b06 */
[----:B------:R-:W-:Y:S04]  /*24b0*/  STG.E.64 desc[UR6][R50.64+0xd8], R32 ;  /* 0x0000d82032007986 */ /* 0x000fe8000c101b06 */
[----:B------:R-:W-:Y:S04]  /*24c0*/  STG.E.64 desc[UR6][R50.64+0xf8], R34 ;  /* 0x0000f82232007986 */ /* 0x000fe8000c101b06 */
[----:B------:R0:W-:Y:S02]  /*24d0*/  STG.E.64 desc[UR6][R50.64+0x58], R24 ;  /* 0x0000581832007986 */ /* 0x0001e4000c101b06 */
[----:B0-----:R-:W-:-:S07]  /*24e0*/  HFMA2 R25, -RZ, RZ, 0, 0 ;  /* 0x00000000ff197431 */ /* 0x001fce00000001ff */
.L_x_87:
[----:B------:R-:W-:-:S13]  /*24f0*/  ISETP.NE.AND P0, PT, R25, RZ, PT ;  /* 0x000000ff1900720c */ /* 0x000fda0003f05270 */
[----:B------:R-:W-:Y:S05]  /*2500*/  @!P0 BRA `(.L_x_72) ;  /* 0x0000000800048947 */ /* 0x000fea0003800000 */
[C---:B------:R-:W-:Y:S01]  /*2510*/  IADD3 R22, PT, PT, -R25.reuse, RZ, RZ ;  /* 0x000000ff19167210 */ /* 0x040fe20007ffe1ff */
[----:B------:R-:W-:Y:S01]  /*2520*/  IMAD.WIDE.U32 R32, R25, 0x20, R50 ;  /* 0x0000002019207825 */ /* 0x000fe200078e0032 */
[----:B------:R-:W-:Y:S02]  /*2530*/  MOV R34, R36 ;  /* 0x0000002400227202 */ /* 0x000fe40000000f00 */
[----:B------:R-:W-:-:S07]  /*2540*/  MOV R35, R3 ;  /* 0x0000000300237202 */ /* 0x000fce0000000f00 */
.L_x_86:
[----:B------:R-:W2:Y:S04]  /*2550*/  LDG.E.64 R20, desc[UR6][R32.64+0x8] ;  /* 0x0000080620147981 */ /* 0x000ea8000c1e1b00 */
[----:B------:R-:W2:Y:S01]  /*2560*/  LDG.E.64 R28, desc[UR6][R34.64+-0x10] ;  /* 0xfffff006221c7981 */ /* 0x000ea2000c1e1b00 */
[----:B------:R-:W-:Y:S01]  /*2570*/  IADD3 R22, PT, PT, R22, 0x1, RZ ;  /* 0x0000000116167810 */ /* 0x000fe20007ffe0ff */
[----:B------:R-:W-:Y:S03]  /*2580*/  BSSY.RECONVERGENT B0, `(.L_x_73) ;  /* 0x0000013000007945 */ /* 0x000fe60003800200 */
[----:B------:R-:W-:Y:S01]  /*2590*/  ISETP.NE.AND P2, PT, R22, RZ, PT ;  /* 0x000000ff1600720c */ /* 0x000fe20003f45270 */
[----:B--2---:R-:W-:Y:S01]  /*25a0*/  FADD R26, R29, -R21 ;  /* 0x800000151d1a7221 */ /* 0x004fe20000000000 */
[----:B------:R-:W-:-:S03]  /*25b0*/  FADD R2, R28, -R20 ;  /* 0x800000141c027221 */ /* 0x000fc60000000000 */
[----:B------:R-:W-:-:S04]  /*25c0*/  FMUL R23, R26, R26 ;  /* 0x0000001a1a177220 */ /* 0x000fc80000400000 */
[----:B------:R-:W-:-:S04]  /*25d0*/  FFMA R24, R2, R2, R23 ;  /* 0x0000000202187223 */ /* 0x000fc80000000017 */
[----:B------:R0:W1:Y:S01]  /*25e0*/  MUFU.RSQ R23, R24 ;  /* 0x0000001800177308 */ /* 0x0000620000001400 */
[----:B------:R-:W-:-:S04]  /*25f0*/  IADD3 R0, PT, PT, R24, -0xd000000, RZ ;  /* 0xf300000018007810 */ /* 0x000fc80007ffe0ff */
[----:B------:R-:W-:-:S13]  /*2600*/  ISETP.GT.U32.AND P0, PT, R0, 0x727fffff, PT ;  /* 0x727fffff0000780c */ /* 0x000fda0003f04070 */
[----:B01----:R-:W-:Y:S05]  /*2610*/  @!P0 BRA `(.L_x_74) ;  /* 0x0000000000148947 */ /* 0x003fea0003800000 */
[----:B------:R-:W-:Y:S02]  /*2620*/  MOV R0, R24 ;  /* 0x0000001800007202 */ /* 0x000fe40000000f00 */
[----:B------:R-:W-:-:S07]  /*2630*/  MOV R38, 0x2650 ;  /* 0x0000265000267802 */ /* 0x000fce0000000f00 */
[----:B------:R-:W-:Y:S05]  /*2640*/  CALL.REL.NOINC `($__internal_0_$__cuda_sm20_sqrt_rn_f32_slowpath) ;  /* 0x0000000400e87944 */ /* 0x000fea0003c00000 */
[----:B------:R-:W-:Y:S01]  /*2650*/  MOV R27, R43 ;  /* 0x0000002b001b7202 */ /* 0x000fe20000000f00 */
[----:B------:R-:W-:Y:S06]  /*2660*/  BRA `(.L_x_75) ;  /* 0x0000000000107947 */ /* 0x000fec0003800000 */
.L_x_74:
[----:B------:R-:W-:Y:S01]  /*2670*/  FMUL.FTZ R27, R24, R23 ;  /* 0x00000017181b7220 */ /* 0x000fe20000410000 */
[----:B------:R-:W-:-:S03]  /*2680*/  FMUL.FTZ R23, R23, 0.5 ;  /* 0x3f00000017177820 */ /* 0x000fc60000410000 */
[----:B------:R-:W-:-:S04]  /*2690*/  FFMA R0, -R27, R27, R24 ;  /* 0x0000001b1b007223 */ /* 0x000fc80000000118 */
[----:B------:R-:W-:-:S07]  /*26a0*/  FFMA R27, R0, R23, R27 ;  /* 0x00000017001b7223 */ /* 0x000fce000000001b */
.L_x_75:
[----:B------:R-:W-:Y:S05]  /*26b0*/  BSYNC.RECONVERGENT B0 ;  /* 0x0000000000007941 */ /* 0x000fea0003800200 */
.L_x_73:
[----:B------:R-:W-:Y:S01]  /*26c0*/  FSETP.NEU.AND P0, PT, R27, RZ, PT ;  /* 0x000000ff1b00720b */ /* 0x000fe20003f0d000 */
[----:B------:R-:W-:-:S12]  /*26d0*/  BSSY.RECONVERGENT B2, `(.L_x_76) ;  /* 0x0000061000027945 */ /* 0x000fd80003800200 */
[----:B------:R-:W-:Y:S05]  /*26e0*/  @!P0 BRA `(.L_x_77) ;  /* 0x00000004007c8947 */ /* 0x000fea0003800000 */
[----:B------:R-:W2:Y:S04]  /*26f0*/  LDG.E R24, desc[UR6][R32.64] ;  /* 0x0000000620187981 */ /* 0x000ea8000c1e1900 */
[----:B------:R-:W2:Y:S02]  /*2700*/  LDG.E R23, desc[UR6][R34.64+-0x18] ;  /* 0xffffe80622177981 */ /* 0x000ea4000c1e1900 */
[----:B--2---:R-:W-:-:S05]  /*2710*/  FADD R24, R24, R23 ;  /* 0x0000001718187221 */ /* 0x004fca0000000000 */
[----:B------:R-:W-:-:S13]  /*2720*/  FSETP.GT.AND P0, PT, R27, R24, PT ;  /* 0x000000181b00720b */ /* 0x000fda0003f04000 */
[----:B------:R-:W-:Y:S05]  /*2730*/  @P0 BRA `(.L_x_77) ;  /* 0x0000000400680947 */ /* 0x000fea0003800000 */
        /* <DEDUP_REMOVED lines=13> */
[----:B------:R-:W-:-:S07]  /*2810*/  MOV R23, R0 ;  /* 0x0000000000177202 */ /* 0x000fce0000000f00 */
.L_x_79:
[----:B------:R-:W-:Y:S05]  /*2820*/  BSYNC.RECONVERGENT B3 ;  /* 0x0000000000037941 */ /* 0x000fea0003800200 */
.L_x_78:
        /* <DEDUP_REMOVED lines=14> */
.L_x_81:
[----:B------:R-:W-:Y:S05]  /*2910*/  BSYNC.RECONVERGENT B3 ;  /* 0x0000000000037941 */ /* 0x000fea0003800200 */
.L_x_80:
[----:B------:R-:W-:-:S04]  /*2920*/  FADD R24, R24, -R27 ;  /* 0x8000001b18187221 */ /* 0x000fc80000000000 */
[----:B------:R-:W-:-:S04]  /*2930*/  FMUL R27, R24, 0.5 ;  /* 0x3f000000181b7820 */ /* 0x000fc80000400000 */
[C---:B------:R-:W-:Y:S01]  /*2940*/  FFMA R28, R27.reuse, -R23, R20 ;  /* 0x800000171b1c7223 */ /* 0x040fe20000000014 */
[----:B------:R-:W-:-:S05]  /*2950*/  FFMA R29, R27, -R2, R21 ;  /* 0x800000021b1d7223 */ /* 0x000fca0000000015 */
[----:B------:R0:W-:Y:S04]  /*2960*/  STG.E.64 desc[UR6][R32.64+0x8], R28 ;  /* 0x0000081c20007986 */ /* 0x0001e8000c101b06 */
[----:B------:R-:W2:Y:S04]  /*2970*/  LDG.E.64 R20, desc[UR6][R34.64+-0x10] ;  /* 0xfffff00622147981 */ /* 0x000ea8000c1e1b00 */
[----:B------:R-:W3:Y:S04]  /*2980*/  LDG.E R43, desc[UR6][R34.64+-0x14] ;  /* 0xffffec06222b7981 */ /* 0x000ee8000c1e1900 */
[----:B------:R-:W4:Y:S01]  /*2990*/  LDG.E.64 R38, desc[UR6][R34.64] ;  /* 0x0000000622267981 */ /* 0x000f22000c1e1b00 */
[C---:B--2---:R-:W-:Y:S01]  /*29a0*/  FFMA R30, R27.reuse, R23, R20 ;  /* 0x000000171b1e7223 */ /* 0x044fe20000000014 */
[----:B------:R-:W-:-:S05]  /*29b0*/  FFMA R31, R27, R2, R21 ;  /* 0x000000021b1f7223 */ /* 0x000fca0000000015 */
[----:B------:R1:W-:Y:S04]  /*29c0*/  STG.E.64 desc[UR6][R34.64+-0x10], R30 ;  /* 0xfffff01e22007986 */ /* 0x0003e8000c101b06 */
[----:B------:R-:W2:Y:S04]  /*29d0*/  LDG.E R27, desc[UR6][R32.64+0x4] ;  /* 0x00000406201b7981 */ /* 0x000ea8000c1e1900 */
[----:B------:R-:W5:Y:S01]  /*29e0*/  LDG.E.64 R20, desc[UR6][R32.64+0x18] ;  /* 0x0000180620147981 */ /* 0x000f62000c1e1b00 */
[----:B----4-:R-:W-:-:S04]  /*29f0*/  FMUL R39, R39, R2 ;  /* 0x0000000227277220 */ /* 0x010fc80000400000 */
[----:B0-----:R-:W-:-:S04]  /*2a00*/  FFMA R28, R38, R23, R39 ;  /* 0x00000017261c7223 */ /* 0x001fc80000000027 */
[----:B---3--:R-:W-:Y:S01]  /*2a10*/  FMUL R24, R28, R43 ;  /* 0x0000002b1c187220 */ /* 0x008fe20000400000 */
[----:B------:R-:W-:Y:S01]  /*2a20*/  BSSY.RECONVERGENT B3, `(.L_x_82) ;  /* 0x0000013000037945 */ /* 0x000fe20003800200 */
[----:B--2---:R-:W-:-:S04]  /*2a30*/  FADD R26, R27, R43 ;  /* 0x0000002b1b1a7221 */ /* 0x004fc80000000000 */
[----:B------:R-:W1:Y:S01]  /*2a40*/  MUFU.RCP R41, R26 ;  /* 0x0000001a00297308 */ /* 0x000e620000001000 */
[----:B-----5:R-:W-:-:S04]  /*2a50*/  FMUL R29, R21, R2 ;  /* 0x00000002151d7220 */ /* 0x020fc80000400000 */
[----:B------:R-:W-:-:S04]  /*2a60*/  FFMA R29, R20, R23, R29 ;  /* 0x00000017141d7223 */ /* 0x000fc8000000001d */
[C---:B------:R-:W-:Y:S01]  /*2a70*/  FADD R0, R29.reuse, -R28 ;  /* 0x8000001c1d007221 */ /* 0x040fe20000000000 */
[----:B------:R-:W-:-:S04]  /*2a80*/  FFMA R24, R29, R27, R24 ;  /* 0x0000001b1d187223 */ /* 0x000fc80000000018 */
[----:B------:R-:W-:Y:S01]  /*2a90*/  FFMA R43, -R43, R0, R24 ;  /* 0x000000002b2b7223 */ /* 0x000fe20000000118 */
[----:B-1----:R-:W-:-:S03]  /*2aa0*/  FFMA R30, -R26, R41, 1 ;  /* 0x3f8000001a1e7423 */ /* 0x002fc60000000129 */
[----:B------:R-:W0:Y:S01]  /*2ab0*/  FCHK P0, R43, R26 ;  /* 0x0000001a2b007302 */ /* 0x000e220000000000 */
[----:B------:R-:W-:-:S04]  /*2ac0*/  FFMA R30, R41, R30, R41 ;  /* 0x0000001e291e7223 */ /* 0x000fc80000000029 */
[----:B------:R-:W-:-:S04]  /*2ad0*/  FFMA R31, R43, R30, RZ ;  /* 0x0000001e2b1f7223 */ /* 0x000fc800000000ff */
[----:B------:R-:W-:-:S04]  /*2ae0*/  FFMA R0, -R26, R31, R43 ;  /* 0x0000001f1a007223 */ /* 0x000fc8000000012b */
[----:B------:R-:W-:Y:S01]  /*2af0*/  FFMA R30, R30, R0, R31 ;  /* 0x000000001e1e7223 */ /* 0x000fe2000000001f */
[----:B0-----:R-:W-:Y:S06]  /*2b00*/  @!P0 BRA `(.L_x_83) ;  /* 0x0000000000108947 */ /* 0x001fec0003800000 */
[----:B------:R-:W-:Y:S02]  /*2b10*/  MOV R44, R26 ;  /* 0x0000001a002c7202 */ /* 0x000fe40000000f00 */
[----:B------:R-:W-:-:S07]  /*2b20*/  MOV R38, 0x2b40 ;  /* 0x00002b4000267802 */ /* 0x000fce0000000f00 */
[----:B------:R-:W-:Y:S05]  /*2b30*/  CALL.REL.NOINC `($__internal_1_$__cuda_sm3x_div_rn_noftz_f32_slowpath) ;  /* 0x0000000400007944 */ /* 0x000fea0003c00000 */
[----:B------:R-:W-:-:S07]  /*2b40*/  MOV R30, R0 ;  /* 0x00000000001e7202 */ /* 0x000fce0000000f00 */
.L_x_83:
[----:B------:R-:W-:Y:S05]  /*2b50*/  BSYNC.RECONVERGENT B3 ;  /* 0x0000000000037941 */ /* 0x000fea0003800200 */
.L_x_82:
[----:B------:R-:W0:Y:S01]  /*2b60*/  MUFU.RCP R31, R26 ;  /* 0x0000001a001f7308 */ /* 0x000e220000001000 */
[----:B------:R-:W-:Y:S01]  /*2b70*/  FADD R0, -R29, R28 ;  /* 0x0000001c1d007221 */ /* 0x000fe20000000100 */
[----:B------:R-:W-:Y:S03]  /*2b80*/  BSSY.RECONVERGENT B3, `(.L_x_84) ;  /* 0x000000c000037945 */ /* 0x000fe60003800200 */
[----:B------:R-:W-:-:S04]  /*2b90*/  FFMA R43, -R27, R0, R24 ;  /* 0x000000001b2b7223 */ /* 0x000fc80000000118 */
[----:B------:R-:W1:Y:S01]  /*2ba0*/  FCHK P0, R43, R26 ;  /* 0x0000001a2b007302 */ /* 0x000e620000000000 */
[----:B0-----:R-:W-:-:S04]  /*2bb0*/  FFMA R38, -R26, R31, 1 ;  /* 0x3f8000001a267423 */ /* 0x001fc8000000011f */
[----:B------:R-:W-:-:S04]  /*2bc0*/  FFMA R0, R31, R38, R31 ;  /* 0x000000261f007223 */ /* 0x000fc8000000001f */
[----:B------:R-:W-:-:S04]  /*2bd0*/  FFMA R27, R0, R43, RZ ;  /* 0x0000002b001b7223 */ /* 0x000fc800000000ff */
[----:B------:R-:W-:-:S04]  /*2be0*/  FFMA R24, -R26, R27, R43 ;  /* 0x0000001b1a187223 */ /* 0x000fc8000000012b */
[----:B------:R-:W-:Y:S01]  /*2bf0*/  FFMA R0, R0, R24, R27 ;  /* 0x0000001800007223 */ /* 0x000fe2000000001b */
[----:B-1----:R-:W-:Y:S06]  /*2c00*/  @!P0 BRA `(.L_x_85) ;  /* 0x00000000000c8947 */ /* 0x002fec0003800000 */
[----:B------:R-:W-:Y:S02]  /*2c10*/  MOV R44, R26 ;  /* 0x0000001a002c7202 */ /* 0x000fe40000000f00 */
[----:B------:R-:W-:-:S07]  /*2c20*/  MOV R38, 0x2c40 ;  /* 0x00002c4000267802 */ /* 0x000fce0000000f00 */
[----:B------:R-:W-:Y:S05]  /*2c30*/  CALL.REL.NOINC `($__internal_1_$__cuda_sm3x_div_rn_noftz_f32_slowpath) ;  /* 0x0000000000c07944 */ /* 0x000fea0003c00000 */
.L_x_85:
[----:B------:R-:W-:Y:S05]  /*2c40*/  BSYNC.RECONVERGENT B3 ;  /* 0x0000000000037941 */ /* 0x000fea0003800200 */
.L_x_84:
[----:B------:R-:W-:-:S04]  /*2c50*/  FADD R29, -R29, R30 ;  /* 0x0000001e1d1d7221 */ /* 0x000fc80000000100 */
[C---:B------:R-:W-:Y:S01]  /*2c60*/  FFMA R20, R29.reuse, R23, R20 ;  /* 0x000000171d147223 */ /* 0x040fe20000000014 */
[----:B------:R-:W-:-:S05]  /*2c70*/  FFMA R21, R29, R2, R21 ;  /* 0x000000021d157223 */ /* 0x000fca0000000015 */
[----:B------:R0:W-:Y:S04]  /*2c80*/  STG.E.64 desc[UR6][R32.64+0x18], R20 ;  /* 0x0000181420007986 */ /* 0x0001e8000c101b06 */
[----:B------:R-:W2:Y:S01]  /*2c90*/  LDG.E.64 R26, desc[UR6][R34.64] ;  /* 0x00000006221a7981 */ /* 0x000ea2000c1e1b00 */
[----:B------:R-:W-:-:S04]  /*2ca0*/  FADD R29, -R28, R0 ;  /* 0x000000001c1d7221 */ /* 0x000fc80000000100 */
[C---:B--2---:R-:W-:Y:S01]  /*2cb0*/  FFMA R26, R29.reuse, R23, R26 ;  /* 0x000000171d1a7223 */ /* 0x044fe2000000001a */
[----:B------:R-:W-:-:S05]  /*2cc0*/  FFMA R27, R29, R2, R27 ;  /* 0x000000021d1b7223 */ /* 0x000fca000000001b */
[----:B------:R0:W-:Y:S02]  /*2cd0*/  STG.E.64 desc[UR6][R34.64], R26 ;  /* 0x0000001a22007986 */ /* 0x0001e4000c101b06 */
.L_x_77:
[----:B------:R-:W-:Y:S05]  /*2ce0*/  BSYNC.RECONVERGENT B2 ;  /* 0x0000000000027941 */ /* 0x000fea0003800200 */
.L_x_76:
[----:B0-----:R-:W-:-:S04]  /*2cf0*/  IADD3 R34, P0, PT, R34, 0x20, RZ ;  /* 0x0000002022227810 */ /* 0x001fc80007f1e0ff */
[----:B------:R-:W-:Y:S01]  /*2d00*/  IADD3.X R35, PT, PT, RZ, R35, RZ, P0, !PT ;  /* 0x00000023ff237210 */ /* 0x000fe200007fe4ff */
[----:B------:R-:W-:Y:S08]  /*2d10*/  @P2 BRA `(.L_x_86) ;  /* 0xfffffff8000c2947 */ /* 0x000ff0000383ffff */
.L_x_72:
[----:B------:R-:W-:-:S04]  /*2d20*/  IADD3 R25, PT, PT, R25, 0x1, RZ ;  /* 0x0000000119197810 */ /* 0x000fc80007ffe0ff */
[----:B------:R-:W-:-:S13]  /*2d30*/  ISETP.NE.AND P0, PT, R25, 0x8, PT ;  /* 0x000000081900780c */ /* 0x000fda0003f05270 */
[----:B------:R-:W-:Y:S05]  /*2d40*/  @P0 BRA `(.L_x_87) ;  /* 0xfffffff400e80947 */ /* 0x000fea000383ffff */
[----:B------:R-:W-:Y:S05]  /*2d50*/  BRA.U UP0, `(.L_x_88) ;  /* 0xffffffd100e07547 */ /* 0x000fea000b83ffff */
[----:B------:R-:W-:Y:S04]  /*2d60*/  STG.E.64 desc[UR6][R50.64+0x10], R4 ;  /* 0x0000100432007986 */ /* 0x000fe8000c101b06 */
[----:B------:R-:W-:Y:S04]  /*2d70*/  STG.E.64 desc[UR6][R50.64+0x30], R6 ;  /* 0x0000300632007986 */ /* 0x000fe8000c101b06 */
[----:B------:R-:W-:Y:S04]  /*2d80*/  STG.E.64 desc[UR6][R50.64+0x50], R8 ;  /* 0x0000500832007986 */ /* 0x000fe8000c101b06 */
[----:B------:R-:W-:Y:S04]  /*2d90*/  STG.E.64 desc[UR6][R50.64+0x70], R10 ;  /* 0x0000700a32007986 */ /* 0x000fe8000c101b06 */
[----:B------:R-:W-:Y:S04]  /*2da0*/  STG.E.64 desc[UR6][R50.64+0x90], R12 ;  /* 0x0000900c32007986 */ /* 0x000fe8000c101b06 */
[----:B------:R-:W-:Y:S04]  /*2db0*/  STG.E.64 desc[UR6][R50.64+0xb0], R14 ;  /* 0x0000b00e32007986 */ /* 0x000fe8000c101b06 */
[----:B------:R-:W-:Y:S04]  /*2dc0*/  STG.E.64 desc[UR6][R50.64+0xd0], R16 ;  /* 0x0000d01032007986 */ /* 0x000fe8000c101b06 */
[----:B------:R-:W-:Y:S01]  /*2dd0*/  STG.E.64 desc[UR6][R50.64+0xf0], R18 ;  /* 0x0000f01232007986 */ /* 0x000fe2000c101b06 */
[----:B------:R-:W-:Y:S05]  /*2de0*/  EXIT ;  /* 0x000000000000794d */ /* 0x000fea0003800000 */
        .weak           $__internal_0_$__cuda_sm20_sqrt_rn_f32_slowpath
        .type           $__internal_0_$__cuda_sm20_sqrt_rn_f32_slowpath,@function
        .size           $__internal_0_$__cuda_sm20_sqrt_rn_f32_slowpath,($__internal_1_$__cuda_sm3x_div_rn_noftz_f32_slowpath - $__internal_0_$__cuda_sm20_sqrt_rn_f32_slowpath)
$__internal_0_$__cuda_sm20_sqrt_rn_f32_slowpath:
[----:B------:R-:W-:-:S13]  /*2df0*/  LOP3.LUT P0, RZ, R0, 0x7fffffff, RZ, 0xc0, !PT ;  /* 0x7fffffff00ff7812 */ /* 0x000fda000780c0ff */
[----:B------:R-:W-:Y:S01]  /*2e00*/  @!P0 MOV R43, R0 ;  /* 0x00000000002b8202 */ /* 0x000fe20000000f00 */
[----:B------:R-:W-:Y:S06]  /*2e10*/  @!P0 BRA `(.L_x_89) ;  /* 0x0000000000408947 */ /* 0x000fec0003800000 */
[----:B------:R-:W-:-:S13]  /*2e20*/  FSETP.GEU.FTZ.AND P0, PT, R0, RZ, PT ;  /* 0x000000ff0000720b */ /* 0x000fda0003f1e000 */
[----:B------:R-:W-:Y:S01]  /*2e30*/  @!P0 MOV R43, 0x7fffffff ;  /* 0x7fffffff002b8802 */ /* 0x000fe20000000f00 */
[----:B------:R-:W-:Y:S06]  /*2e40*/  @!P0 BRA `(.L_x_89) ;  /* 0x0000000000348947 */ /* 0x000fec0003800000 */
[----:B------:R-:W-:-:S13]  /*2e50*/  FSETP.GTU.FTZ.AND P0, PT, |R0|, +INF , PT ;  /* 0x7f8000000000780b */ /* 0x000fda0003f1c200 */
[----:B------:R-:W-:Y:S01]  /*2e60*/  @P0 FADD.FTZ R43, R0, 1 ;  /* 0x3f800000002b0421 */ /* 0x000fe20000010000 */
[----:B------:R-:W-:Y:S06]  /*2e70*/  @P0 BRA `(.L_x_89) ;  /* 0x0000000000280947 */ /* 0x000fec0003800000 */
[----:B------:R-:W-:-:S13]  /*2e80*/  FSETP.NEU.FTZ.AND P0, PT, |R0|, +INF , PT ;  /* 0x7f8000000000780b */ /* 0x000fda0003f1d200 */
[----:B------:R-:W-:Y:S01]  /*2e90*/  @P0 FFMA R42, R0, 1.84467440737095516160e+19, RZ ;  /* 0x5f800000002a0823 */ /* 0x000fe200000000ff */
[----:B------:R-:W-:-:S03]  /*2ea0*/  @!P0 MOV R43, R0 ;  /* 0x00000000002b8202 */ /* 0x000fc60000000f00 */
[----:B------:R-:W0:Y:S02]  /*2eb0*/  @P0 MUFU.RSQ R39, R42 ;  /* 0x0000002a00270308 */ /* 0x000e240000001400 */
[----:B0-----:R-:W-:Y:S01]  /*2ec0*/  @P0 FMUL.FTZ R41, R42, R39 ;  /* 0x000000272a290220 */ /* 0x001fe20000410000 */
[----:B------:R-:W-:-:S03]  /*2ed0*/  @P0 FMUL.FTZ R39, R39, 0.5 ;  /* 0x3f00000027270820 */ /* 0x000fc60000410000 */
[----:B------:R-:W-:-:S04]  /*2ee0*/  @P0 FADD.FTZ R40, -R41, -RZ ;  /* 0x800000ff29280221 */ /* 0x000fc80000010100 */
[----:B------:R-:W-:-:S04]  /*2ef0*/  @P0 FFMA R40, R41, R40, R42 ;  /* 0x0000002829280223 */ /* 0x000fc8000000002a */
[----:B------:R-:W-:-:S04]  /*2f00*/  @P0 FFMA R39, R40, R39, R41 ;  /* 0x0000002728270223 */ /* 0x000fc80000000029 */
[----:B------:R-:W-:-:S07]  /*2f10*/  @P0 FMUL.FTZ R43, R39, 2.3283064365386962891e-10 ;  /* 0x2f800000272b0820 */ /* 0x000fce0000410000 */
.L_x_89:
[----:B------:R-:W-:-:S04]  /*2f20*/  HFMA2 R39, -RZ, RZ, 0, 0 ;  /* 0x00000000ff277431 */ /* 0x000fc800000001ff */
[----:B------:R-:W-:Y:S05]  /*2f30*/  RET.REL.NODEC R38 `(_Z10update_simPA8_4beadi) ;  /* 0xffffffd026307950 */ /* 0x000fea0003c3ffff */
        .weak           $__internal_1_$__cuda_sm3x_div_rn_noftz_f32_slowpath
        .type           $__internal_1_$__cuda_sm3x_div_rn_noftz_f32_slowpath,@function
        .size           $__internal_1_$__cuda_sm3x_div_rn_noftz_f32_slowpath,(.L_x_103 - $__internal_1_$__cuda_sm3x_div_rn_noftz_f32_slowpath)
$__internal_1_$__cuda_sm3x_div_rn_noftz_f32_slowpath:
[----:B------:R-:W-:Y:S01]  /*2f40*/  SHF.R.U32.HI R39, RZ, 0x17, R44 ;  /* 0x00000017ff277819 */ /* 0x000fe2000001162c */
[----:B------:R-:W-:Y:S01]  /*2f50*/  BSSY.RECONVERGENT B0, `(.L_x_90) ;  /* 0x0000062000007945 */ /* 0x000fe20003800200 */
[----:B------:R-:W-:Y:S02]  /*2f60*/  SHF.R.U32.HI R42, RZ, 0x17, R43 ;  /* 0x00000017ff2a7819 */ /* 0x000fe4000001162b */
[----:B------:R-:W-:Y:S02]  /*2f70*/  LOP3.LUT R39, R39, 0xff, RZ, 0xc0, !PT ;  /* 0x000000ff27277812 */ /* 0x000fe400078ec0ff */
[----:B------:R-:W-:Y:S02]  /*2f80*/  LOP3.LUT R42, R42, 0xff, RZ, 0xc0, !PT ;  /* 0x000000ff2a2a7812 */ /* 0x000fe400078ec0ff */
[----:B------:R-:W-:Y:S02]  /*2f90*/  IADD3 R0, PT, PT, R39, -0x1, RZ ;  /* 0xffffffff27007810 */ /* 0x000fe40007ffe0ff */
[----:B------:R-:W-:-:S02]  /*2fa0*/  IADD3 R41, PT, PT, R42, -0x1, RZ ;  /* 0xffffffff2a297810 */ /* 0x000fc40007ffe0ff */
[----:B------:R-:W-:-:S04]  /*2fb0*/  ISETP.GT.U32.AND P0, PT, R0, 0xfd, PT ;  /* 0x000000fd0000780c */ /* 0x000fc80003f04070 */
[----:B------:R-:W-:-:S13]  /*2fc0*/  ISETP.GT.U32.OR P0, PT, R41, 0xfd, P0 ;  /* 0x000000fd2900780c */ /* 0x000fda0000704470 */
[----:B------:R-:W-:Y:S01]  /*2fd0*/  @!P0 MOV R40, RZ ;  /* 0x000000ff00288202 */ /* 0x000fe20000000f00 */
[----:B------:R-:W-:Y:S06]  /*2fe0*/  @!P0 BRA `(.L_x_91) ;  /* 0x00000000005c8947 */ /* 0x000fec0003800000 */
[----:B------:R-:W-:Y:S02]  /*2ff0*/  FSETP.GTU.FTZ.AND P0, PT, |R43|, +INF , PT ;  /* 0x7f8000002b00780b */ /* 0x000fe40003f1c200 */
[----:B------:R-:W-:-:S04]  /*3000*/  FSETP.GTU.FTZ.AND P1, PT, |R44|, +INF , PT ;  /* 0x7f8000002c00780b */ /* 0x000fc80003f3c200 */
[----:B------:R-:W-:-:S13]  /*3010*/  PLOP3.LUT P0, PT, P0, P1, PT, 0xf8, 0x8f ;  /* 0x00000000008f781c */ /* 0x000fda0000703f70 */
[----:B------:R-:W-:Y:S05]  /*3020*/  @P0 BRA `(.L_x_92) ;  /* 0x00000004004c0947 */ /* 0x000fea0003800000 */
[----:B------:R-:W-:-:S13]  /*3030*/  LOP3.LUT P0, RZ, R44, 0x7fffffff, R43, 0xc8, !PT ;  /* 0x7fffffff2cff7812 */ /* 0x000fda000780c82b */
[----:B------:R-:W-:Y:S05]  /*3040*/  @!P0 BRA `(.L_x_93) ;  /* 0x00000004003c8947 */ /* 0x000fea0003800000 */
[C---:B------:R-:W-:Y:S02]  /*3050*/  FSETP.NEU.FTZ.AND P3, PT, |R43|.reuse, +INF , PT ;  /* 0x7f8000002b00780b */ /* 0x040fe40003f7d200 */
[----:B------:R-:W-:Y:S02]  /*3060*/  FSETP.NEU.FTZ.AND P1, PT, |R44|, +INF , PT ;  /* 0x7f8000002c00780b */ /* 0x000fe40003f3d200 */
[----:B------:R-:W-:-:S11]  /*3070*/  FSETP.NEU.FTZ.AND P0, PT, |R43|, +INF , PT ;  /* 0x7f8000002b00780b */ /* 0x000fd60003f1d200 */
[----:B------:R-:W-:Y:S05]  /*3080*/  @!P1 BRA !P3, `(.L_x_93) ;  /* 0x00000004002c9947 */ /* 0x000fea0005800000 */
[----:B------:R-:W-:-:S04]  /*3090*/  LOP3.LUT P3, RZ, R43, 0x7fffffff, RZ, 0xc0, !PT ;  /* 0x7fffffff2bff7812 */ /* 0x000fc8000786c0ff */
[----:B------:R-:W-:-:S13]  /*30a0*/  PLOP3.LUT P1, PT, P1, P3, PT, 0x2f, 0xf2 ;  /* 0x0000000000f2781c */ /* 0x000fda0000f26577 */
[----:B------:R-:W-:Y:S05]  /*30b0*/  @P1 BRA `(.L_x_94) ;  /* 0x0000000400181947 */ /* 0x000fea0003800000 */
[----:B------:R-:W-:-:S04]  /*30c0*/  LOP3.LUT P1, RZ, R44, 0x7fffffff, RZ, 0xc0, !PT ;  /* 0x7fffffff2cff7812 */ /* 0x000fc8000782c0ff */
[----:B------:R-:W-:-:S13]  /*30d0*/  PLOP3.LUT P0, PT, P0, P1, PT, 0x2f, 0xf2 ;  /* 0x0000000000f2781c */ /* 0x000fda0000702577 */
[----:B------:R-:W-:Y:S05]  /*30e0*/  @P0 BRA `(.L_x_95) ;  /* 0x0000000400000947 */ /* 0x000fea0003800000 */
[----:B------:R-:W-:Y:S02]  /*30f0*/  ISETP.GE.AND P0, PT, R41, RZ, PT ;  /* 0x000000ff2900720c */ /* 0x000fe40003f06270 */
[----:B------:R-:W-:-:S11]  /*3100*/  ISETP.GE.AND P1, PT, R0, RZ, PT ;  /* 0x000000ff0000720c */ /* 0x000fd60003f26270 */
[----:B------:R-:W-:Y:S01]  /*3110*/  @P0 MOV R40, RZ ;  /* 0x000000ff00280202 */ /* 0x000fe20000000f00 */
[----:B------:R-:W-:Y:S01]  /*3120*/  @!P0 FFMA R43, R43, 1.84467440737095516160e+19, RZ ;  /* 0x5f8000002b2b8823 */ /* 0x000fe200000000ff */
[----:B------:R-:W-:Y:S01]  /*3130*/  @!P0 MOV R40, 0xffffffc0 ;  /* 0xffffffc000288802 */ /* 0x000fe20000000f00 */
[----:B------:R-:W-:-:S03]  /*3140*/  @!P1 FFMA R44, R44, 1.84467440737095516160e+19, RZ ;  /* 0x5f8000002c2c9823 */ /* 0x000fc600000000ff */
[----:B------:R-:W-:-:S07]  /*3150*/  @!P1 IADD3 R40, PT, PT, R40, 0x40, RZ ;  /* 0x0000004028289810 */ /* 0x000fce0007ffe0ff */
.L_x_91:
[----:B------:R-:W-:Y:S01]  /*3160*/  LEA R41, R39, 0xc0800000, 0x17 ;  /* 0xc080000027297811 */ /* 0x000fe200078eb8ff */
[----:B------:R-:W-:Y:S01]  /*3170*/  BSSY.RECONVERGENT B1, `(.L_x_96) ;  /* 0x0000036000017945 */ /* 0x000fe20003800200 */
[----:B------:R-:W-:Y:S02]  /*3180*/  IADD3 R42, PT, PT, R42, -0x7f, RZ ;  /* 0xffffff812a2a7810 */ /* 0x000fe40007ffe0ff */
[----:B------:R-:W-:-:S03]  /*3190*/  IADD3 R46, PT, PT, -R41, R44, RZ ;  /* 0x0000002c292e7210 */ /* 0x000fc60007ffe1ff */
[----:B------:R-:W-:Y:S01]  /*31a0*/  IMAD R0, R42, -0x800000, R43 ;  /* 0xff8000002a007824 */ /* 0x000fe200078e022b */
[----:B------:R-:W0:Y:S01]  /*31b0*/  MUFU.RCP R44, R46 ;  /* 0x0000002e002c7308 */ /* 0x000e220000001000 */
[----:B------:R-:W-:-:S04]  /*31c0*/  FADD.FTZ R41, -R46, -RZ ;  /* 0x800000ff2e297221 */ /* 0x000fc80000010100 */
[----:B0-----:R-:W-:-:S04]  /*31d0*/  FFMA R45, R44, R41, 1 ;  /* 0x3f8000002c2d7423 */ /* 0x001fc80000000029 */
[----:B------:R-:W-:-:S04]  /*31e0*/  FFMA R43, R44, R45, R44 ;  /* 0x0000002d2c2b7223 */ /* 0x000fc8000000002c */
[----:B------:R-:W-:-:S04]  /*31f0*/  FFMA R44, R0, R43, RZ ;  /* 0x0000002b002c7223 */ /* 0x000fc800000000ff */
[----:B------:R-:W-:-:S04]  /*3200*/  FFMA R45, R41, R44, R0 ;  /* 0x0000002c292d7223 */ /* 0x000fc80000000000 */
[----:B------:R-:W-:Y:S01]  /*3210*/  FFMA R44, R43, R45, R44 ;  /* 0x0000002d2b2c7223 */ /* 0x000fe2000000002c */
[----:B------:R-:W-:-:S03]  /*3220*/  IADD3 R45, PT, PT, R42, 0x7f, -R39 ;  /* 0x0000007f2a2d7810 */ /* 0x000fc60007ffe827 */
[----:B------:R-:W-:Y:S01]  /*3230*/  FFMA R41, R41, R44, R0 ;  /* 0x0000002c29297223 */ /* 0x000fe20000000000 */
[----:B------:R-:W-:-:S03]  /*3240*/  IADD3 R45, PT, PT, R45, R40, RZ ;  /* 0x000000282d2d7210 */ /* 0x000fc60007ffe0ff */
[----:B------:R-:W-:-:S05]  /*3250*/  FFMA R0, R43, R41, R44 ;  /* 0x000000292b007223 */ /* 0x000fca000000002c */
[----:B------:R-:W-:-:S04]  /*3260*/  SHF.R.U32.HI R39, RZ, 0x17, R0 ;  /* 0x00000017ff277819 */ /* 0x000fc80000011600 */
[----:B------:R-:W-:-:S04]  /*3270*/  LOP3.LUT R40, R39, 0xff, RZ, 0xc0, !PT ;  /* 0x000000ff27287812 */ /* 0x000fc800078ec0ff */
[----:B------:R-:W-:-:S04]  /*3280*/  IADD3 R39, PT, PT, R40, R45, RZ ;  /* 0x0000002d28277210 */ /* 0x000fc80007ffe0ff */
[----:B------:R-:W-:-:S04]  /*3290*/  IADD3 R40, PT, PT, R39, -0x1, RZ ;  /* 0xffffffff27287810 */ /* 0x000fc80007ffe0ff */
[----:B------:R-:W-:-:S13]  /*32a0*/  ISETP.GE.U32.AND P0, PT, R40, 0xfe, PT ;  /* 0x000000fe2800780c */ /* 0x000fda0003f06070 */
[----:B------:R-:W-:Y:S05]  /*32b0*/  @!P0 BRA `(.L_x_97) ;  /* 0x0000000000808947 */ /* 0x000fea0003800000 */
[----:B------:R-:W-:-:S13]  /*32c0*/  ISETP.GT.AND P0, PT, R39, 0xfe, PT ;  /* 0x000000fe2700780c */ /* 0x000fda0003f04270 */
[----:B------:R-:W-:Y:S05]  /*32d0*/  @P0 BRA `(.L_x_98) ;  /* 0x00000000006c0947 */ /* 0x000fea0003800000 */
[----:B------:R-:W-:-:S13]  /*32e0*/  ISETP.GE.AND P0, PT, R39, 0x1, PT ;  /* 0x000000012700780c */ /* 0x000fda0003f06270 */
[----:B------:R-:W-:Y:S05]  /*32f0*/  @P0 BRA `(.L_x_99) ;  /* 0x0000000000740947 */ /* 0x000fea0003800000 */
[----:B------:R-:W-:Y:S02]  /*3300*/  ISETP.GE.AND P0, PT, R39, -0x18, PT ;  /* 0xffffffe82700780c */ /* 0x000fe40003f06270 */
[----:B------:R-:W-:-:S11]  /*3310*/  LOP3.LUT R0, R0, 0x80000000, RZ, 0xc0, !PT ;  /* 0x8000000000007812 */ /* 0x000fd600078ec0ff */
[----:B------:R-:W-:Y:S05]  /*3320*/  @!P0 BRA `(.L_x_99) ;  /* 0x0000000000688947 */ /* 0x000fea0003800000 */
[CCC-:B------:R-:W-:Y:S01]  /*3330*/  FFMA.RZ R40, R43.reuse, R41.reuse, R44.reuse ;  /* 0x000000292b287223 */ /* 0x1c0fe2000000c02c */
[CCC-:B------:R-:W-:Y:S01]  /*3340*/  FFMA.RP R42, R43.reuse, R41.reuse, R44.reuse ;  /* 0x000000292b2a7223 */ /* 0x1c0fe2000000802c */
[----:B------:R-:W-:Y:S01]  /*3350*/  FFMA.RM R43, R43, R41, R44 ;  /* 0x000000292b2b7223 */ /* 0x000fe2000000402c */
[C---:B------:R-:W-:Y:S02]  /*3360*/  IADD3 R41, PT, PT, R39.reuse, 0x20, RZ ;  /* 0x0000002027297810 */ /* 0x040fe40007ffe0ff */
[----:B------:R-:W-:Y:S02]  /*3370*/  LOP3.LUT R40, R40, 0x7fffff, RZ, 0xc0, !PT ;  /* 0x007fffff28287812 */ /* 0x000fe400078ec0ff */
[C---:B------:R-:W-:Y:S02]  /*3380*/  ISETP.NE.AND P3, PT, R39.reuse, RZ, PT ;  /* 0x000000ff2700720c */ /* 0x040fe40003f65270 */
[----:B------:R-:W-:Y:S02]  /*3390*/  LOP3.LUT R40, R40, 0x800000, RZ, 0xfc, !PT ;  /* 0x0080000028287812 */ /* 0x000fe400078efcff */
[----:B------:R-:W-:-:S02]  /*33a0*/  ISETP.NE.AND P1, PT, R39, RZ, PT ;  /* 0x000000ff2700720c */ /* 0x000fc40003f25270 */
[----:B------:R-:W-:Y:S02]  /*33b0*/  IADD3 R39, PT, PT, -R39, RZ, RZ ;  /* 0x000000ff27277210 */ /* 0x000fe40007ffe1ff */
[----:B------:R-:W-:Y:S02]  /*33c0*/  SHF.L.U32 R41, R40, R41, RZ ;  /* 0x0000002928297219 */ /* 0x000fe400000006ff */
[----:B------:R-:W-:Y:S02]  /*33d0*/  FSETP.NEU.FTZ.AND P0, PT, R42, R43, PT ;  /* 0x0000002b2a00720b */ /* 0x000fe40003f1d000 */
[----:B------:R-:W-:Y:S02]  /*33e0*/  SEL R39, R39, RZ, P3 ;  /* 0x000000ff27277207 */ /* 0x000fe40001800000 */
[----:B------:R-:W-:Y:S02]  /*33f0*/  ISETP.NE.AND P1, PT, R41, RZ, P1 ;  /* 0x000000ff2900720c */ /* 0x000fe40000f25270 */
[----:B------:R-:W-:-:S02]  /*3400*/  SHF.R.U32.HI R42, RZ, R39, R40 ;  /* 0x00000027ff2a7219 */ /* 0x000fc40000011628 */
[----:B------:R-:W-:Y:S02]  /*3410*/  PLOP3.LUT P0, PT, P0, P1, PT, 0xf8, 0x8f ;  /* 0x00000000008f781c */ /* 0x000fe40000703f70 */
[----:B------:R-:W-:Y:S02]  /*3420*/  SHF.R.U32.HI R40, RZ, 0x1, R42 ;  /* 0x00000001ff287819 */ /* 0x000fe4000001162a */
[----:B------:R-:W-:-:S04]  /*3430*/  SEL R39, RZ, 0x1, !P0 ;  /* 0x00000001ff277807 */ /* 0x000fc80004000000 */
[----:B------:R-:W-:-:S04]  /*3440*/  LOP3.LUT R39, R39, 0x1, R40, 0xf8, !PT ;  /* 0x0000000127277812 */ /* 0x000fc800078ef828 */
[----:B------:R-:W-:-:S04]  /*3450*/  LOP3.LUT R39, R39, R42, RZ, 0xc0, !PT ;  /* 0x0000002a27277212 */ /* 0x000fc800078ec0ff */
[----:B------:R-:W-:-:S04]  /*3460*/  IADD3 R39, PT, PT, R40, R39, RZ ;  /* 0x0000002728277210 */ /* 0x000fc80007ffe0ff */
[----:B------:R-:W-:Y:S01]  /*3470*/  LOP3.LUT R0, R39, R0, RZ, 0xfc, !PT ;  /* 0x0000000027007212 */ /* 0x000fe200078efcff */
[----:B------:R-:W-:Y:S06]  /*3480*/  BRA `(.L_x_99) ;  /* 0x0000000000107947 */ /* 0x000fec0003800000 */
.L_x_98:
[----:B------:R-:W-:-:S04]  /*3490*/  LOP3.LUT R0, R0, 0x80000000, RZ, 0xc0, !PT ;  /* 0x8000000000007812 */ /* 0x000fc800078ec0ff */
[----:B------:R-:W-:Y:S01]  /*34a0*/  LOP3.LUT R0, R0, 0x7f800000, RZ, 0xfc, !PT ;  /* 0x7f80000000007812 */ /* 0x000fe200078efcff */
[----:B------:R-:W-:Y:S06]  /*34b0*/  BRA `(.L_x_99) ;  /* 0x0000000000047947 */ /* 0x000fec0003800000 */
.L_x_97:
[----:B------:R-:W-:-:S07]  /*34c0*/  LEA R0, R45, R0, 0x17 ;  /* 0x000000002d007211 */ /* 0x000fce00078eb8ff */
.L_x_99:
[----:B------:R-:W-:Y:S05]  /*34d0*/  BSYNC.RECONVERGENT B1 ;  /* 0x0000000000017941 */ /* 0x000fea0003800200 */
.L_x_96:
[----:B------:R-:W-:Y:S05]  /*34e0*/  BRA `(.L_x_100) ;  /* 0x0000000000207947 */ /* 0x000fea0003800000 */
.L_x_95:
[----:B------:R-:W-:-:S04]  /*34f0*/  LOP3.LUT R43, R44, 0x80000000, R43, 0x48, !PT ;  /* 0x800000002c2b7812 */ /* 0x000fc800078e482b */
[----:B------:R-:W-:Y:S01]  /*3500*/  LOP3.LUT R0, R43, 0x7f800000, RZ, 0xfc, !PT ;  /* 0x7f8000002b007812 */ /* 0x000fe200078efcff */
[----:B------:R-:W-:Y:S06]  /*3510*/  BRA `(.L_x_100) ;  /* 0x0000000000147947 */ /* 0x000fec0003800000 */
.L_x_94:
[----:B------:R-:W-:Y:S01]  /*3520*/  LOP3.LUT R0, R44, 0x80000000, R43, 0x48, !PT ;  /* 0x800000002c007812 */ /* 0x000fe200078e482b */
[----:B------:R-:W-:Y:S06]  /*3530*/  BRA `(.L_x_100) ;  /* 0x00000000000c7947 */ /* 0x000fec0003800000 */
.L_x_93:
[----:B------:R-:W0:Y:S01]  /*3540*/  MUFU.RSQ R0, -QNAN ;  /* 0xffc0000000007908 */ /* 0x000e220000001400 */
[----:B------:R-:W-:Y:S05]  /*3550*/  BRA `(.L_x_100) ;  /* 0x0000000000047947 */ /* 0x000fea0003800000 */
.L_x_92:
[----:B------:R-:W-:-:S07]  /*3560*/  FADD.FTZ R0, R43, R44 ;  /* 0x0000002c2b007221 */ /* 0x000fce0000010000 */
.L_x_100:
[----:B------:R-:W-:Y:S05]  /*3570*/  BSYNC.RECONVERGENT B0 ;  /* 0x0000000000007941 */ /* 0x000fea0003800200 */
.L_x_90:
[----:B------:R-:W-:-:S04]  /*3580*/  HFMA2 R39, -RZ, RZ, 0, 0 ;  /* 0x00000000ff277431 */ /* 0x000fc800000001ff */
[----:B0-----:R-:W-:Y:S05]  /*3590*/  RET.REL.NODEC R38 `(_Z10update_simPA8_4beadi) ;  /* 0xffffffc826987950 */ /* 0x001fea0003c3ffff */
.L_x_101:
[----:B------:R-:W-:-:S00]  /*35a0*/  BRA `(.L_x_101) ;  /* 0xfffffffc00fc7947 */ /* 0x000fc0000383ffff */
[----:B------:R-:W-:-:S00]  /*35b0*/  NOP ;  /* 0x0000000000007918 */ /* 0x000fc00000000000 */
        /* <DEDUP_REMOVED lines=12> */
.L_x_103:


//--------------------- .nv.shared.reserved.0     --------------------------
	.section	.nv.shared.reserved.0,"aw",@nobits
	.weak		__nv_reservedSMEM_offset_0_alias
	.size		__nv_reservedSMEM_offset_0_alias, 0, 64
	.other		__nv_reservedSMEM_offset_0_alias,@"STO_CUDA_RESERVED_SHARED STV_DEFAULT"
__nv_reservedSMEM_offset_0_alias:
	.zero		0
	.zero		64


//--------------------- .nv.constant0._Z10update_simPA8_4beadi --------------------------
	.section	.nv.constant0._Z10update_simPA8_4beadi,"a",@progbits
	.sectionflags	@""
	.align	4
.nv.constant0._Z10update_simPA8_4beadi:
	.zero		908


//--------------------- SYMBOLS --------------------------

	.type		.nv.reservedSmem.offset0,@object
	.size		.nv.reservedSmem.offset0,0x4
